	.target	sm_90a

	.elftype	@"ET_EXEC"


//--------------------- .note.nv.tkinfo           --------------------------
	.section	.note.nv.tkinfo,"",@"SHT_NOTE"
	.sectionflags	@"SHF_NOTE_NV_TKINFO"
	.tkinfo
        /*0018*/ 	.word	0x00000002
        /*0030*/ 	.string	""
        /*0030*/ 	.string	"ptxas"
        /*0030*/ 	.string	"Cuda compilation tools, release 13.0, V13.0.88"
        /*0030*/ 	.string	"Build cuda_13.0.r13.0/compiler.36424714_0"
        /*0030*/ 	.string	"-v  -suppress-debug-info  -lineinfo  -arch sm_90a "



//--------------------- .note.nv.cuinfo           --------------------------
	.section	.note.nv.cuinfo,"",@"SHT_NOTE"
	.sectionflags	@"SHF_NOTE_NV_CUINFO"
        /*0018*/ 	.short	0x0002
        /*001a*/ 	.short	0x005a
        /*001c*/ 	.short	0x0082
	.zero		2


//--------------------- .nv.info                  --------------------------
	.section	.nv.info,"",@"SHT_CUDA_INFO"
	.align	4


	//----- nvinfo : EIATTR_REGCOUNT
	.align		4
        /*0000*/ 	.byte	0x04, 0x2f
        /*0002*/ 	.short	(.L_1 - .L_0)
	.align		4
.L_0:
        /*0004*/ 	.word	index@(gluon_wgmma)
        /*0008*/ 	.word	0x0000009a


	//----- nvinfo : EIATTR_FRAME_SIZE
	.align		4
.L_1:
        /*000c*/ 	.byte	0x04, 0x11
        /*000e*/ 	.short	(.L_3 - .L_2)
	.align		4
.L_2:
        /*0010*/ 	.word	index@(gluon_wgmma)
        /*0014*/ 	.word	0x00000000


	//----- nvinfo : EIATTR_MIN_STACK_SIZE
	.align		4
.L_3:
        /*0018*/ 	.byte	0x04, 0x12
        /*001a*/ 	.short	(.L_5 - .L_4)
	.align		4
.L_4:
        /*001c*/ 	.word	index@(gluon_wgmma)
        /*0020*/ 	.word	0x00000000
.L_5:


//--------------------- .nv.compat                --------------------------
	.section	.nv.compat,"",@"SHT_CUDA_COMPAT_INFO"
	.align	4
        /*0000*/ 	.byte	0x02, 0x09, 0x01, 0x00, 0x02, 0x02, 0x04, 0x00, 0x02, 0x05, 0x05, 0x00, 0x03, 0x07, 0x01, 0x01
        /*0010*/ 	.byte	0x02, 0x03, 0x03, 0x00, 0x02, 0x06, 0x01, 0x00, 0x04, 0x0b, 0x08, 0x00, 0x00, 0x00, 0x00, 0x00
        /*0020*/ 	.byte	0x00, 0x00, 0x00, 0x00


//--------------------- .nv.info.gluon_wgmma      --------------------------
	.section	.nv.info.gluon_wgmma,"",@"SHT_CUDA_INFO"
	.sectionflags	@""
	.align	4


	//----- nvinfo : EIATTR_CUDA_API_VERSION
	.align		4
        /*0000*/ 	.byte	0x04, 0x37
        /*0002*/ 	.short	(.L_7 - .L_6)
.L_6:
        /*0004*/ 	.word	0x00000082


	//----- nvinfo : EIATTR_KPARAM_INFO
	.align		4
.L_7:
        /*0008*/ 	.byte	0x04, 0x17
        /*000a*/ 	.short	(.L_9 - .L_8)
.L_8:
        /*000c*/ 	.word	0x00000000
        /*0010*/ 	.short	0x000a
        /*0012*/ 	.short	0x0048
        /*0014*/ 	.byte	0x00, 0xf4, 0x21, 0x00


	//----- nvinfo : EIATTR_KPARAM_INFO
	.align		4
.L_9:
        /*0018*/ 	.byte	0x04, 0x17
        /*001a*/ 	.short	(.L_11 - .L_10)
.L_10:
        /*001c*/ 	.word	0x00000000
        /*0020*/ 	.short	0x0009
        /*0022*/ 	.short	0x0040
        /*0024*/ 	.byte	0x00, 0xf4, 0x21, 0x00


	//----- nvinfo : EIATTR_KPARAM_INFO
	.align		4
.L_11:
        /*0028*/ 	.byte	0x04, 0x17
        /*002a*/ 	.short	(.L_13 - .L_12)
.L_12:
        /*002c*/ 	.word	0x00000000
        /*0030*/ 	.short	0x0008
        /*0032*/ 	.short	0x0038
        /*0034*/ 	.byte	0x00, 0xf0, 0x21, 0x00


	//----- nvinfo : EIATTR_KPARAM_INFO
	.align		4
.L_13:
        /*0038*/ 	.byte	0x04, 0x17
        /*003a*/ 	.short	(.L_15 - .L_14)
.L_14:
        /*003c*/ 	.word	0x00000000
        /*0040*/ 	.short	0x0007
        /*0042*/ 	.short	0x0030
        /*0044*/ 	.byte	0x00, 0xf0, 0x21, 0x00


	//----- nvinfo : EIATTR_KPARAM_INFO
	.align		4
.L_15:
        /*0048*/ 	.byte	0x04, 0x17
        /*004a*/ 	.short	(.L_17 - .L_16)
.L_16:
        /*004c*/ 	.word	0x00000000
        /*0050*/ 	.short	0x0006
        /*0052*/ 	.short	0x0028
        /*0054*/ 	.byte	0x00, 0xf0, 0x21, 0x00


	//----- nvinfo : EIATTR_KPARAM_INFO
	.align		4
.L_17:
        /*0058*/ 	.byte	0x04, 0x17
        /*005a*/ 	.short	(.L_19 - .L_18)
.L_18:
        /*005c*/ 	.word	0x00000000
        /*0060*/ 	.short	0x0005
        /*0062*/ 	.short	0x0020
        /*0064*/ 	.byte	0x00, 0xf0, 0x11, 0x00


	//----- nvinfo : EIATTR_KPARAM_INFO
	.align		4
.L_19:
        /*0068*/ 	.byte	0x04, 0x17
        /*006a*/ 	.short	(.L_21 - .L_20)
.L_20:
        /*006c*/ 	.word	0x00000000
        /*0070*/ 	.short	0x0004
        /*0072*/ 	.short	0x001c
        /*0074*/ 	.byte	0x00, 0xf0, 0x11, 0x00


	//----- nvinfo : EIATTR_KPARAM_INFO
	.align		4
.L_21:
        /*0078*/ 	.byte	0x04, 0x17
        /*007a*/ 	.short	(.L_23 - .L_22)
.L_22:
        /*007c*/ 	.word	0x00000000
        /*0080*/ 	.short	0x0003
        /*0082*/ 	.short	0x0018
        /*0084*/ 	.byte	0x00, 0xf0, 0x11, 0x00


	//----- nvinfo : EIATTR_KPARAM_INFO
	.align		4
.L_23:
        /*0088*/ 	.byte	0x04, 0x17
        /*008a*/ 	.short	(.L_25 - .L_24)
.L_24:
        /*008c*/ 	.word	0x00000000
        /*0090*/ 	.short	0x0002
        /*0092*/ 	.short	0x0010
        /*0094*/ 	.byte	0x00, 0xf4, 0x21, 0x00


	//----- nvinfo : EIATTR_KPARAM_INFO
	.align		4
.L_25:
        /*0098*/ 	.byte	0x04, 0x17
        /*009a*/ 	.short	(.L_27 - .L_26)
.L_26:
        /*009c*/ 	.word	0x00000000
        /*00a0*/ 	.short	0x0001
        /*00a2*/ 	.short	0x0008
        /*00a4*/ 	.byte	0x00, 0xf4, 0x21, 0x00


	//----- nvinfo : EIATTR_KPARAM_INFO
	.align		4
.L_27:
        /*00a8*/ 	.byte	0x04, 0x17
        /*00aa*/ 	.short	(.L_29 - .L_28)
.L_28:
        /*00ac*/ 	.word	0x00000000
        /*00b0*/ 	.short	0x0000
        /*00b2*/ 	.short	0x0000
        /*00b4*/ 	.byte	0x00, 0xf4, 0x21, 0x00


	//----- nvinfo : EIATTR_SPARSE_MMA_MASK
	.align		4
.L_29:
        /*00b8*/ 	.byte	0x03, 0x50
        /*00ba*/ 	.short	0x0000


	//----- nvinfo : EIATTR_MAXREG_COUNT
	.align		4
        /*00bc*/ 	.byte	0x03, 0x1b
        /*00be*/ 	.short	0x00ff


	//----- nvinfo : EIATTR_NUM_BARRIERS
	.align		4
        /*00c0*/ 	.byte	0x02, 0x4c
        /*00c2*/ 	.byte	0x01
	.zero		1


	//----- nvinfo : EIATTR_MERCURY_ISA_VERSION
	.align		4
        /*00c4*/ 	.byte	0x03, 0x5f
        /*00c6*/ 	.short	0x0101


	//----- nvinfo : EIATTR_INT_WARP_WIDE_INSTR_OFFSETS
	.align		4
        /*00c8*/ 	.byte	0x04, 0x31
        /*00ca*/ 	.short	(.L_31 - .L_30)


	//   ....[0]....
.L_30:
        /*00cc*/ 	.word	0x00001270


	//   ....[1]....
        /*00d0*/ 	.word	0x00001290


	//   ....[2]....
        /*00d4*/ 	.word	0x000012a0


	//   ....[3]....
        /*00d8*/ 	.word	0x00001380


	//   ....[4]....
        /*00dc*/ 	.word	0x00001cb0


	//   ....[5]....
        /*00e0*/ 	.word	0x00001cc0


	//   ....[6]....
        /*00e4*/ 	.word	0x00001d50


	//   ....[7]....
        /*00e8*/ 	.word	0x00001d60


	//   ....[8]....
        /*00ec*/ 	.word	0x000021c0


	//   ....[9]....
        /*00f0*/ 	.word	0x000021e0


	//----- nvinfo : EIATTR_COOP_GROUP_MASK_REGIDS
	.align		4
.L_31:
        /*00f4*/ 	.byte	0x04, 0x29
        /*00f6*/ 	.short	(.L_33 - .L_32)


	//   ....[0]....
.L_32:
        /*00f8*/ 	.word	0xffffffff


	//   ....[1]....
        /*00fc*/ 	.word	0xffffffff


	//   ....[2]....
        /*0100*/ 	.word	0xffffffff


	//----- nvinfo : EIATTR_COOP_GROUP_INSTR_OFFSETS
	.align		4
.L_33:
        /*0104*/ 	.byte	0x04, 0x28
        /*0106*/ 	.short	(.L_35 - .L_34)


	//   ....[0]....
.L_34:
        /*0108*/ 	.word	0x00000140


	//   ....[1]....
        /*010c*/ 	.word	0x000006e0


	//   ....[2]....
        /*0110*/ 	.word	0x00000cb0


	//----- nvinfo : EIATTR_MBARRIER_INSTR_OFFSETS
	.align		4
.L_35:
        /*0114*/ 	.byte	0x04, 0x39
        /*0116*/ 	.short	(.L_37 - .L_36)


	//   ....[0]....
.L_36:
        /*0118*/ 	.word	0x00001400
        /*011c*/ 	.word	0x000000ff
        /*0120*/ 	.word	0x00009000
        /*0124*/ 	.short	0x0100
        /*0126*/ 	.byte	0x06
	.zero		1


	//   ....[1]....
        /*0128*/ 	.word	0x00001590
        /*012c*/ 	.word	0x000000ff
        /*0130*/ 	.word	0x00009008
        /*0134*/ 	.short	0x0100
        /*0136*/ 	.byte	0x06
	.zero		1


	//   ....[2]....
        /*0138*/ 	.word	0x00001720
        /*013c*/ 	.word	0x000000ff
        /*0140*/ 	.word	0x00009010
        /*0144*/ 	.short	0x0100
        /*0146*/ 	.byte	0x06
	.zero		1


	//   ....[3]....
        /*0148*/ 	.word	0x00001e40
        /*014c*/ 	.word	0x000000ff
        /*0150*/ 	.word	0x00009000
        /*0154*/ 	.short	0x010a
        /*0156*/ 	.byte	0x1f
	.zero		1


	//   ....[4]....
        /*0158*/ 	.word	0x00002090
        /*015c*/ 	.word	0x000000ff
        /*0160*/ 	.word	0x00009000
        /*0164*/ 	.short	0x0108
        /*0166*/ 	.byte	0x06
	.zero		1


	//   ....[5]....
        /*0168*/ 	.word	0x00002170
        /*016c*/ 	.word	0x000000ff
        /*0170*/ 	.word	0x00009008
        /*0174*/ 	.short	0x0108
        /*0176*/ 	.byte	0x06
	.zero		1


	//   ....[6]....
        /*0178*/ 	.word	0x00002290
        /*017c*/ 	.word	0x000000ff
        /*0180*/ 	.word	0x00009010
        /*0184*/ 	.short	0x0108
        /*0186*/ 	.byte	0x06
	.zero		1


	//   ....[7]....
        /*0188*/ 	.word	0x000029a0
        /*018c*/ 	.word	0x000000ff
        /*0190*/ 	.word	0x00009000
        /*0194*/ 	.short	0x010a
        /*0196*/ 	.byte	0x1f
	.zero		1


	//----- nvinfo : EIATTR_NUM_MBARRIERS
	.align		4
.L_37:
        /*0198*/ 	.byte	0x03, 0x38
        /*019a*/ 	.short	0x0003


	//----- nvinfo : EIATTR_EXIT_INSTR_OFFSETS
	.align		4
        /*019c*/ 	.byte	0x04, 0x1c
        /*019e*/ 	.short	(.L_39 - .L_38)


	//   ....[0]....
.L_38:
        /*01a0*/ 	.word	0x00002990


	//----- nvinfo : EIATTR_REQNTID
	.align		4
.L_39:
        /*01a4*/ 	.byte	0x04, 0x10
        /*01a6*/ 	.short	(.L_41 - .L_40)
.L_40:
        /*01a8*/ 	.word	0x00000100
        /*01ac*/ 	.word	0x00000001
        /*01b0*/ 	.word	0x00000001


	//----- nvinfo : EIATTR_CRS_STACK_SIZE
	.align		4
.L_41:
        /*01b4*/ 	.byte	0x04, 0x1e
        /*01b6*/ 	.short	(.L_43 - .L_42)
.L_42:
        /*01b8*/ 	.word	0x00000000


	//----- nvinfo : EIATTR_CBANK_PARAM_SIZE
	.align		4
.L_43:
        /*01bc*/ 	.byte	0x03, 0x19
        /*01be*/ 	.short	0x0050


	//----- nvinfo : EIATTR_PARAM_CBANK
	.align		4
        /*01c0*/ 	.byte	0x04, 0x0a
        /*01c2*/ 	.short	(.L_45 - .L_44)
	.align		4
.L_44:
        /*01c4*/ 	.word	index@(.nv.constant0.gluon_wgmma)
        /*01c8*/ 	.short	0x0210
        /*01ca*/ 	.short	0x0050


	//----- nvinfo : EIATTR_SW_WAR
	.align		4
.L_45:
        /*01cc*/ 	.byte	0x04, 0x36
        /*01ce*/ 	.short	(.L_47 - .L_46)
.L_46:
        /*01d0*/ 	.word	0x00000008
.L_47:


//--------------------- .nv.callgraph             --------------------------
	.section	.nv.callgraph,"",@"SHT_CUDA_CALLGRAPH"
	.align	4
	.sectionentsize	8
	.align		4
        /*0000*/ 	.word	0x00000000
	.align		4
        /*0004*/ 	.word	0xffffffff
	.align		4
        /*0008*/ 	.word	0x00000000
	.align		4
        /*000c*/ 	.word	0xfffffffe
	.align		4
        /*0010*/ 	.word	0x00000000
	.align		4
        /*0014*/ 	.word	0xfffffffd
	.align		4
        /*0018*/ 	.word	0x00000000
	.align		4
        /*001c*/ 	.word	0xfffffffc


//--------------------- .text.gluon_wgmma         --------------------------
	.section	.text.gluon_wgmma,"ax",@progbits
	.align	128
        .global         gluon_wgmma
        .type           gluon_wgmma,@function
        .size           gluon_wgmma,(.L_x_53 - gluon_wgmma)
        .other          gluon_wgmma,@"STO_CUDA_ENTRY STV_DEFAULT"
gluon_wgmma:
.text.gluon_wgmma:
[----:B------:R-:W-:Y:S01]  /*0000*/  LDC R1, c[0x0][0x28] ;  /* 0x00000a00ff017b82 */ /* 0x000fe20000000800 */
[----:B------:R-:W1:Y:S07]  /*0010*/  S2R R0, SR_TID.X ;  /* 0x0000000000007919 */ /* 0x000e6e0000002100 */
[----:B------:R-:W2:Y:S01]  /*0020*/  S2UR UR4, SR_CgaCtaId ;  /* 0x00000000000479c3 */ /* 0x000ea20000008800 */
[----:B------:R-:W-:Y:S01]  /*0030*/  UMOV UR6, 0x400 ;  /* 0x0000040000067882 */ /* 0x000fe20000000000 */
[----:B------:R-:W-:Y:S01]  /*0040*/  ULDC UR7, c[0x0][0xc] ;  /* 0x0000030000077ab9 */ /* 0x000fe20000000800 */
[----:B------:R-:W-:Y:S01]  /*0050*/  ULDC.64 UR8, c[0x0][0x250] ;  /* 0x0000940000087ab9 */ /* 0x000fe20000000a00 */
[----:B------:R-:W-:Y:S04]  /*0060*/  BSSY B0, `(.L_x_0) ;  /* 0x000001e000007945 */ /* 0x000fe80003800000 */
[----:B------:R-:W3:Y:S08]  /*0070*/  LDC R12, c[0x0][0x230] ;  /* 0x00008c00ff0c7b82 */ /* 0x000ef00000000800 */
[----:B------:R-:W-:Y:S08]  /*0080*/  S2UR UR30, SR_CTAID.Y ;  /* 0x00000000001e79c3 */ /* 0x000ff00000002600 */
[----:B------:R-:W4:Y:S01]  /*0090*/  S2UR UR5, SR_CTAID.Z ;  /* 0x00000000000579c3 */ /* 0x000f220000002700 */
[----:B--2---:R-:W-:-:S03]  /*00a0*/  ULEA UR6, UR4, UR6, 0x18 ;  /* 0x0000000604067291 */ /* 0x004fc6000f8ec03f */
[----:B------:R-:W-:Y:S01]  /*00b0*/  ULDC UR4, c[0x0][0x10] ;  /* 0x0000040000047ab9 */ /* 0x000fe20000000800 */
[----:B-1----:R-:W-:-:S03]  /*00c0*/  LOP3.LUT R7, R0, 0xff, RZ, 0xc0, !PT ;  /* 0x000000ff00077812 */ /* 0x002fc600078ec0ff */
[----:B------:R-:W1:Y:S01]  /*00d0*/  S2UR UR29, SR_CTAID.X ;  /* 0x00000000001d79c3 */ /* 0x000e620000002500 */
[----:B---3--:R-:W-:Y:S01]  /*00e0*/  VIADD R5, R12, 0xffffffff ;  /* 0xffffffff0c057836 */ /* 0x008fe20000000000 */
[C---:B------:R-:W-:Y:S02]  /*00f0*/  ISETP.GE.U32.AND P0, PT, R7.reuse, 0x20, PT ;  /* 0x000000200700780c */ /* 0x040fe40003f06070 */
[C---:B------:R-:W-:Y:S02]  /*0100*/  ISETP.NE.U32.AND P2, PT, R7.reuse, RZ, PT ;  /* 0x000000ff0700720c */ /* 0x040fe40003f45070 */
[----:B------:R-:W-:Y:S02]  /*0110*/  LEA R4, R7, UR6, 0x2 ;  /* 0x0000000607047c11 */ /* 0x000fe4000f8e10ff */
[----:B------:R-:W2:Y:S07]  /*0120*/  LDC R6, c[0x0][0x228] ;  /* 0x00008a00ff067b82 */ /* 0x000eae0000000800 */
[----:B------:R3:W-:Y:S01]  /*0130*/  @!P0 STS [R4], RZ ;  /* 0x000000ff04008388 */ /* 0x0007e20000000800 */
[----:B------:R-:W-:-:S03]  /*0140*/  NOP ;  /* 0x0000000000007918 */ /* 0x000fc60000000000 */
[----:B------:R3:W-:Y:S01]  /*0150*/  @!P2 STS [UR6+0x20], R5 ;  /* 0x00002005ff00a988 */ /* 0x0007e20008000806 */
[----:B----4-:R-:W-:-:S04]  /*0160*/  UIMAD UR4, UR5, UR4, UR30 ;  /* 0x00000004050472a4 */ /* 0x010fc8000f8e021e */
[----:B-1----:R-:W-:-:S04]  /*0170*/  UIMAD UR4, UR4, UR7, UR29 ;  /* 0x00000007040472a4 */ /* 0x002fc8000f8e021d */
[----:B------:R-:W-:Y:S01]  /*0180*/  UIMAD UR5, UR4, 0x180, URZ ;  /* 0x00000180040578a4 */ /* 0x000fe2000f8e023f */
[----:B--2---:R-:W-:Y:S02]  /*0190*/  VIADD R6, R6, 0xffffffff ;  /* 0xffffffff06067836 */ /* 0x004fe40000000000 */
[----:B------:R-:W-:Y:S01]  /*01a0*/  UMOV UR4, URZ ;  /* 0x0000003f00047c82 */ /* 0x000fe20008000000 */
[----:B------:R-:W-:-:S04]  /*01b0*/  UIADD3 UR20, UP0, UR5, UR8, URZ ;  /* 0x0000000805147290 */ /* 0x000fc8000ff1e03f */
[----:B------:R-:W-:Y:S01]  /*01c0*/  ULEA.HI.X.SX32 UR21, UR5, UR9, 0x1, UP0 ;  /* 0x0000000905157291 */ /* 0x000fe200080f0e3f */
[----:B---3--:R-:W-:Y:S11]  /*01d0*/  @P2 BRA `(.L_x_1) ;  /* 0x0000000000182947 */ /* 0x008ff60003800000 */
[----:B------:R-:W1:Y:S01]  /*01e0*/  LDS R2, [UR6+0x8] ;  /* 0x00000806ff027984 */ /* 0x000e620008000800 */
[----:B------:R-:W2:Y:S01]  /*01f0*/  LDC.64 R8, c[0x0][0x210] ;  /* 0x00008400ff087b82 */ /* 0x000ea20000000a00 */
[----:B------:R-:W-:Y:S02]  /*0200*/  IMAD.MOV.U32 R3, RZ, RZ, 0x70 ;  /* 0x00000070ff037424 */ /* 0x000fe400078e00ff */
[----:B--2---:R2:W-:Y:S03]  /*0210*/  STS.64 [UR6], R8 ;  /* 0x00000008ff007988 */ /* 0x0045e60008000a06 */
[----:B-1----:R-:W-:-:S05]  /*0220*/  LOP3.LUT R2, R2, 0x10, R3, 0xd8, !PT ;  /* 0x0000001002027812 */ /* 0x002fca00078ed803 */
[----:B------:R2:W-:Y:S02]  /*0230*/  STS [UR6+0x8], R2 ;  /* 0x00000802ff007988 */ /* 0x0005e40008000806 */
.L_x_1:
[----:B------:R-:W-:Y:S05]  /*0240*/  BSYNC B0 ;  /* 0x0000000000007941 */ /* 0x000fea0003800000 */
.L_x_0:
[----:B------:R-:W-:Y:S04]  /*0250*/  BSSY B0, `(.L_x_2) ;  /* 0x000000a000007945 */ /* 0x000fe80003800000 */
[----:B------:R-:W-:Y:S05]  /*0260*/  @P2 BRA `(.L_x_3) ;  /* 0x0000000000202947 */ /* 0x000fea0003800000 */
[----:B--2---:R-:W1:Y:S01]  /*0270*/  LDS R2, [UR6+0x34] ;  /* 0x00003406ff027984 */ /* 0x004e620008000800 */
[----:B------:R-:W-:Y:S02]  /*0280*/  IMAD.MOV.U32 R3, RZ, RZ, 0x1f000000 ;  /* 0x1f000000ff037424 */ /* 0x000fe400078e00ff */
[----:B------:R-:W-:Y:S01]  /*0290*/  @!P2 IMAD.MOV.U32 R8, RZ, RZ, 0x7f ;  /* 0x0000007fff08a424 */ /* 0x000fe200078e00ff */
[----:B------:R-:W2:Y:S02]  /*02a0*/  @!P2 LDS R9, [UR6+0x38] ;  /* 0x00003806ff09a984 */ /* 0x000ea40008000800 */
[----:B-1----:R-:W-:Y:S02]  /*02b0*/  LOP3.LUT R2, R2, 0xff000000, R3, 0xb8, !PT ;  /* 0xff00000002027812 */ /* 0x002fe400078eb803 */
[----:B--2---:R-:W-:-:S03]  /*02c0*/  @!P2 LOP3.LUT R3, R9, 0xff, R8, 0xb8, !PT ;  /* 0x000000ff0903a812 */ /* 0x004fc600078eb808 */
[----:B------:R1:W-:Y:S04]  /*02d0*/  STS [UR6+0x34], R2 ;  /* 0x00003402ff007988 */ /* 0x0003e80008000806 */
[----:B------:R1:W-:Y:S02]  /*02e0*/  @!P2 STS [UR6+0x38], R3 ;  /* 0x00003803ff00a988 */ /* 0x0003e40008000806 */
.L_x_3:
[----:B------:R-:W-:Y:S05]  /*02f0*/  BSYNC B0 ;  /* 0x0000000000007941 */ /* 0x000fea0003800000 */
.L_x_2:
[----:B------:R-:W-:Y:S04]  /*0300*/  BSSY B0, `(.L_x_4) ;  /* 0x000000a000007945 */ /* 0x000fe80003800000 */
[----:B------:R-:W-:Y:S05]  /*0310*/  @P2 BRA `(.L_x_5) ;  /* 0x0000000000202947 */ /* 0x000fea0003800000 */
[----:B-12---:R-:W1:Y:S01]  /*0320*/  LDS R2, [UR6+0x1c] ;  /* 0x00001c06ff027984 */ /* 0x006e620008000800 */
[----:B------:R-:W2:Y:S03]  /*0330*/  LDC.64 R10, c[0x0][0x238] ;  /* 0x00008e00ff0a7b82 */ /* 0x000ea60000000a00 */
[----:B------:R3:W-:Y:S01]  /*0340*/  STS [UR6+0x24], R6 ;  /* 0x00002406ff007988 */ /* 0x0007e20008000806 */
[--C-:B--2---:R-:W-:Y:S02]  /*0350*/  SHF.R.U32.HI R9, RZ, 0x4, R11.reuse ;  /* 0x00000004ff097819 */ /* 0x104fe4000001160b */
[----:B------:R-:W-:-:S05]  /*0360*/  SHF.R.U64 R3, R10, 0x4, R11 ;  /* 0x000000040a037819 */ /* 0x000fca000000120b */
[----:B------:R3:W-:Y:S01]  /*0370*/  STS [UR6+0xc], R3 ;  /* 0x00000c03ff007988 */ /* 0x0007e20008000806 */
[----:B-1----:R-:W-:-:S05]  /*0380*/  LOP3.LUT R2, R2, 0xf, R9, 0xb8, !PT ;  /* 0x0000000f02027812 */ /* 0x002fca00078eb809 */
[----:B------:R3:W-:Y:S02]  /*0390*/  STS [UR6+0x1c], R2 ;  /* 0x00001c02ff007988 */ /* 0x0007e40008000806 */
.L_x_5:
[----:B------:R-:W-:Y:S05]  /*03a0*/  BSYNC B0 ;  /* 0x0000000000007941 */ /* 0x000fea0003800000 */
.L_x_4:
[----:B------:R-:W-:Y:S04]  /*03b0*/  BSSY B1, `(.L_x_6) ;  /* 0x000001d000017945 */ /* 0x000fe80003800000 */
[----:B------:R-:W-:Y:S04]  /*03c0*/  BSSY B0, `(.L_x_7) ;  /* 0x0000018000007945 */ /* 0x000fe80003800000 */
[----:B------:R-:W-:Y:S05]  /*03d0*/  @P2 BRA `(.L_x_8) ;  /* 0x00000000001c2947 */ /* 0x000fea0003800000 */
[----:B-123--:R-:W1:Y:S02]  /*03e0*/  LDS R2, [UR6+0x34] ;  /* 0x00003406ff027984 */ /* 0x00ee640008000800 */
[----:B-1----:R-:W-:-:S05]  /*03f0*/  LOP3.LUT R2, R2, 0x7, RZ, 0xb8, !PT ;  /* 0x0000000702027812 */ /* 0x002fca00078eb8ff */
[----:B------:R1:W-:Y:S01]  /*0400*/  STS [UR6+0x34], R2 ;  /* 0x00003402ff007988 */ /* 0x0003e20008000806 */
[----:B------:R-:W-:Y:S05]  /*0410*/  @P2 BRA `(.L_x_9) ;  /* 0x00000000001c2947 */ /* 0x000fea0003800000 */
[----:B-1----:R-:W1:Y:S02]  /*0420*/  LDS R2, [UR6+0x34] ;  /* 0x00003406ff027984 */ /* 0x002e640008000800 */
[----:B-1----:R-:W-:-:S05]  /*0430*/  LOP3.LUT R2, R2, 0x38, RZ, 0xb8, !PT ;  /* 0x0000003802027812 */ /* 0x002fca00078eb8ff */
[----:B------:R4:W-:Y:S02]  /*0440*/  STS [UR6+0x34], R2 ;  /* 0x00003402ff007988 */ /* 0x0009e40008000806 */
.L_x_8:
[----:B------:R-:W-:Y:S05]  /*0450*/  @P2 BRA `(.L_x_10) ;  /* 0x00000000001c2947 */ /* 0x000fea0003800000 */
[----:B-1234-:R-:W1:Y:S02]  /*0460*/  LDS R2, [UR6+0x8] ;  /* 0x00000806ff027984 */ /* 0x01ee640008000800 */
[----:B-1----:R-:W-:-:S05]  /*0470*/  LOP3.LUT R2, R2, 0x780, RZ, 0xb8, !PT ;  /* 0x0000078002027812 */ /* 0x002fca00078eb8ff */
[----:B------:R2:W-:Y:S02]  /*0480*/  STS [UR6+0x8], R2 ;  /* 0x00000802ff007988 */ /* 0x0005e40008000806 */
.L_x_9:
[----:B------:R-:W-:Y:S05]  /*0490*/  @P2 BRA `(.L_x_11) ;  /* 0x0000000000282947 */ /* 0x000fea0003800000 */
[----:B-12---:R-:W1:Y:S02]  /*04a0*/  LDS R2, [UR6+0x8] ;  /* 0x00000806ff027984 */ /* 0x006e640008000800 */
[----:B-1----:R-:W-:-:S05]  /*04b0*/  LOP3.LUT R2, R2, 0x1800, RZ, 0xb8, !PT ;  /* 0x0000180002027812 */ /* 0x002fca00078eb8ff */
[----:B------:R5:W-:Y:S02]  /*04c0*/  STS [UR6+0x8], R2 ;  /* 0x00000802ff007988 */ /* 0x000be40008000806 */
.L_x_10:
[----:B------:R-:W-:Y:S05]  /*04d0*/  @P2 BREAK B0 ;  /* 0x0000000000002942 */ /* 0x000fea0003800000 */
[----:B------:R-:W-:Y:S05]  /*04e0*/  @P2 BRA `(.L_x_12) ;  /* 0x0000000000242947 */ /* 0x000fea0003800000 */
[----:B-1-3--:R-:W1:Y:S01]  /*04f0*/  LDS R3, [UR6+0x8] ;  /* 0x00000806ff037984 */ /* 0x00ae620008000800 */
[----:B--2-45:R-:W-:-:S05]  /*0500*/  IMAD.MOV.U32 R2, RZ, RZ, 0x6000 ;  /* 0x00006000ff027424 */ /* 0x034fca00078e00ff */
[----:B-1----:R-:W-:-:S04]  /*0510*/  LOP3.LUT R2, R3, 0x2000, R2, 0xd8, !PT ;  /* 0x0000200003027812 */ /* 0x002fc800078ed802 */
[----:B------:R-:W-:-:S05]  /*0520*/  LOP3.LUT R2, R2, 0x400000, RZ, 0xb8, !PT ;  /* 0x0040000002027812 */ /* 0x000fca00078eb8ff */
[----:B------:R3:W-:Y:S02]  /*0530*/  STS [UR6+0x8], R2 ;  /* 0x00000802ff007988 */ /* 0x0007e40008000806 */
.L_x_11:
[----:B------:R-:W-:Y:S05]  /*0540*/  BSYNC B0 ;  /* 0x0000000000007941 */ /* 0x000fea0003800000 */
.L_x_7:
[----:B-123--:R-:W1:Y:S02]  /*0550*/  @!P2 LDS R2, [UR6+0x8] ;  /* 0x00000806ff02a984 */ /* 0x00ee640008000800 */
[----:B-1----:R-:W-:-:S05]  /*0560*/  @!P2 LOP3.LUT R2, R2, 0x8000, RZ, 0xb8, !PT ;  /* 0x000080000202a812 */ /* 0x002fca00078eb8ff */
[----:B------:R1:W-:Y:S02]  /*0570*/  @!P2 STS [UR6+0x8], R2 ;  /* 0x00000802ff00a988 */ /* 0x0003e40008000806 */
.L_x_12:
[----:B------:R-:W-:Y:S05]  /*0580*/  BSYNC B1 ;  /* 0x0000000000017941 */ /* 0x000fea0003800000 */
.L_x_6:
[----:B------:R-:W-:Y:S05]  /*0590*/  WARPSYNC.ALL ;  /* 0x0000000000007948 */ /* 0x000fea0003800000 */
[----:B------:R-:W-:Y:S05]  /*05a0*/  @P0 BRA `(.L_x_13) ;  /* 0x0000000000280947 */ /* 0x000fea0003800000 */
[----:B-12345:R-:W1:Y:S01]  /*05b0*/  S2R R2, SR_LANEID ;  /* 0x0000000000027919 */ /* 0x03ee620000000000 */
[----:B------:R-:W-:Y:S05]  /*05c0*/  WARPSYNC.ALL ;  /* 0x0000000000007948 */ /* 0x000fea0003800000 */
[----:B-1----:R-:W-:-:S05]  /*05d0*/  IMAD.SHL.U32 R8, R2, 0x4, RZ ;  /* 0x0000000402087824 */ /* 0x002fca00078e00ff */
[----:B------:R-:W1:Y:S01]  /*05e0*/  LDS R9, [R8+UR6] ;  /* 0x0000000608097984 */ /* 0x000e620008000800 */
[----:B------:R-:W-:-:S05]  /*05f0*/  IADD3 R2, P1, R8, UR20, RZ ;  /* 0x0000001408027c10 */ /* 0x000fca000ff3e0ff */
[----:B------:R-:W-:-:S05]  /*0600*/  IMAD.X R3, RZ, RZ, UR21, P1 ;  /* 0x00000015ff037e24 */ /* 0x000fca00088e06ff */
[----:B-1----:R1:W2:Y:S01]  /*0610*/  ATOMG.E.EXCH.STRONG.GPU PT, RZ, [R2], R9 ;  /* 0x0000000902ff73a8 */ /* 0x0022a200041ee100 */
[----:B------:R-:W-:-:S04]  /*0620*/  DEPBAR {5,4,3,2,1,0} ;  /* 0x0000003f0000791a */ /* 0x000fc80000000000 */
[----:B------:R1:W-:Y:S01]  /*0630*/  UTMACCTL.IV [UR20] ;  /* 0x00000000140079b9 */ /* 0x0003e20008000000 */
[----:B------:R-:W-:Y:S01]  /*0640*/  NOP ;  /* 0x0000000000007918 */ /* 0x000fe20000000000 */
.L_x_13:
[----:B------:R-:W-:Y:S05]  /*0650*/  @P0 BRA `(.L_x_14) ;  /* 0x00000000000c0947 */ /* 0x000fea0003800000 */
[----:B------:R0:W-:Y:S01]  /*0660*/  UTMACMDFLUSH ;  /* 0x00000000000079b7 */ /* 0x0001e20000000000 */
[----:B------:R-:W-:Y:S05]  /*0670*/  @P0 BRA `(.L_x_14) ;  /* 0x0000000000040947 */ /* 0x000fea0003800000 */
[----:B------:R-:W-:-:S04]  /*0680*/  DEPBAR.LE SB0, 0x0 ;  /* 0x000080000000791a */ /* 0x000fc80000000000 */
.L_x_14:
[----:B------:R-:W-:Y:S05]  /*0690*/  WARPSYNC.ALL ;  /* 0x0000000000007948 */ /* 0x000fea0003800000 */
[----:B--2---:R-:W-:Y:S06]  /*06a0*/  BAR.SYNC.DEFER_BLOCKING 0x0 ;  /* 0x0000000000007b1d */ /* 0x004fec0000010000 */
[----:B------:R-:W-:Y:S02]  /*06b0*/  BSSY B1, `(.L_x_15) ;  /* 0x000000b000017945 */ /* 0x000fe40003800000 */
[----:B------:R-:W-:Y:S06]  /*06c0*/  BAR.SYNC.DEFER_BLOCKING 0x0 ;  /* 0x0000000000007b1d */ /* 0x000fec0000010000 */
[----:B------:R2:W-:Y:S01]  /*06d0*/  @!P0 STS [R4], RZ ;  /* 0x000000ff04008388 */ /* 0x0005e20000000800 */
[----:B------:R-:W-:Y:S01]  /*06e0*/  NOP ;  /* 0x0000000000007918 */ /* 0x000fe20000000000 */
[----:B------:R-:W-:Y:S05]  /*06f0*/  @P2 BRA `(.L_x_16) ;  /* 0x0000000000182947 */ /* 0x000fea0003800000 */
[----:B-1-345:R-:W1:Y:S01]  /*0700*/  LDS R2, [UR6+0x8] ;  /* 0x00000806ff027984 */ /* 0x03ae620008000800 */
[----:B------:R-:W3:Y:S01]  /*0710*/  LDC.64 R8, c[0x0][0x218] ;  /* 0x00008600ff087b82 */ /* 0x000ee20000000a00 */
[----:B------:R-:W-:Y:S02]  /*0720*/  IMAD.MOV.U32 R3, RZ, RZ, 0x70 ;  /* 0x00000070ff037424 */ /* 0x000fe400078e00ff */
[----:B---3--:R3:W-:Y:S03]  /*0730*/  STS.64 [UR6], R8 ;  /* 0x00000008ff007988 */ /* 0x0087e60008000a06 */
[----:B-1----:R-:W-:-:S05]  /*0740*/  LOP3.LUT R2, R2, 0x10, R3, 0xd8, !PT ;  /* 0x0000001002027812 */ /* 0x002fca00078ed803 */
[----:B------:R3:W-:Y:S02]  /*0750*/  STS [UR6+0x8], R2 ;  /* 0x00000802ff007988 */ /* 0x0007e40008000806 */
.L_x_16:
[----:B-1----:R-:W-:Y:S05]  /*0760*/  BSYNC B1 ;  /* 0x0000000000017941 */ /* 0x002fea0003800000 */
.L_x_15:
[----:B------:R-:W-:Y:S04]  /*0770*/  BSSY B2, `(.L_x_17) ;  /* 0x000000f000027945 */ /* 0x000fe80003800000 */
[----:B------:R-:W-:Y:S04]  /*0780*/  BSSY B1, `(.L_x_18) ;  /* 0x000000c000017945 */ /* 0x000fe80003800000 */
[----:B------:R-:W-:Y:S05]  /*0790*/  @P2 BRA `(.L_x_19) ;  /* 0x0000000000282947 */ /* 0x000fea0003800000 */
[----:B---345:R-:W1:Y:S01]  /*07a0*/  LDS R2, [UR6+0x34] ;  /* 0x00003406ff027984 */ /* 0x038e620008000800 */
[----:B------:R-:W-:Y:S01]  /*07b0*/  IMAD.MOV.U32 R3, RZ, RZ, 0x1f000000 ;  /* 0x1f000000ff037424 */ /* 0x000fe200078e00ff */
[----:B------:R-:W-:Y:S05]  /*07c0*/  @P2 BREAK B1 ;  /* 0x0000000000012942 */ /* 0x000fea0003800000 */
[----:B-1----:R-:W-:-:S05]  /*07d0*/  LOP3.LUT R2, R2, 0xff000000, R3, 0xb8, !PT ;  /* 0xff00000002027812 */ /* 0x002fca00078eb803 */
[----:B------:R1:W-:Y:S01]  /*07e0*/  STS [UR6+0x34], R2 ;  /* 0x00003402ff007988 */ /* 0x0003e20008000806 */
[----:B------:R-:W-:Y:S05]  /*07f0*/  @P2 BRA `(.L_x_20) ;  /* 0x0000000000182947 */ /* 0x000fea0003800000 */
[----:B------:R-:W3:Y:S01]  /*0800*/  LDS R3, [UR6+0x38] ;  /* 0x00003806ff037984 */ /* 0x000ee20008000800 */
[----:B-1----:R-:W-:-:S05]  /*0810*/  IMAD.MOV.U32 R2, RZ, RZ, 0xff ;  /* 0x000000ffff027424 */ /* 0x002fca00078e00ff */
[----:B---3--:R-:W-:-:S05]  /*0820*/  LOP3.LUT R2, R3, 0xff, R2, 0xb8, !PT ;  /* 0x000000ff03027812 */ /* 0x008fca00078eb802 */
[----:B------:R1:W-:Y:S02]  /*0830*/  STS [UR6+0x38], R2 ;  /* 0x00003802ff007988 */ /* 0x0003e40008000806 */
.L_x_19:
[----:B------:R-:W-:Y:S05]  /*0840*/  BSYNC B1 ;  /* 0x0000000000017941 */ /* 0x000fea0003800000 */
.L_x_18:
[----:B------:R1:W-:Y:S02]  /*0850*/  @!P2 STS [UR6+0x20], R5 ;  /* 0x00002005ff00a988 */ /* 0x0003e40008000806 */
.L_x_20:
[----:B------:R-:W-:Y:S05]  /*0860*/  BSYNC B2 ;  /* 0x0000000000027941 */ /* 0x000fea0003800000 */
.L_x_17:
[----:B------:R-:W-:Y:S05]  /*0870*/  WARPSYNC.ALL ;  /* 0x0000000000007948 */ /* 0x000fea0003800000 */
[----:B-1----:R-:W1:Y:S01]  /*0880*/  LDC R5, c[0x0][0x22c] ;  /* 0x00008b00ff057b82 */ /* 0x002e620000000800 */
[----:B------:R-:W-:Y:S01]  /*0890*/  BSSY B2, `(.L_x_21) ;  /* 0x000000b000027945 */ /* 0x000fe20003800000 */
[----:B-1----:R-:W-:-:S03]  /*08a0*/  VIADD R5, R5, 0xffffffff ;  /* 0xffffffff05057836 */ /* 0x002fc60000000000 */
[----:B------:R-:W-:Y:S05]  /*08b0*/  @P2 BRA `(.L_x_22) ;  /* 0x0000000000202947 */ /* 0x000fea0003800000 */
[----:B---345:R-:W1:Y:S01]  /*08c0*/  LDS R2, [UR6+0x1c] ;  /* 0x00001c06ff027984 */ /* 0x038e620008000800 */
[----:B------:R-:W3:Y:S03]  /*08d0*/  LDC.64 R10, c[0x0][0x240] ;  /* 0x00009000ff0a7b82 */ /* 0x000ee60000000a00 */
[----:B------:R4:W-:Y:S01]  /*08e0*/  STS [UR6+0x24], R5 ;  /* 0x00002405ff007988 */ /* 0x0009e20008000806 */
[--C-:B---3--:R-:W-:Y:S02]  /*08f0*/  SHF.R.U32.HI R9, RZ, 0x4, R11.reuse ;  /* 0x00000004ff097819 */ /* 0x108fe4000001160b */
[----:B------:R-:W-:-:S05]  /*0900*/  SHF.R.U64 R3, R10, 0x4, R11 ;  /* 0x000000040a037819 */ /* 0x000fca000000120b */
[----:B------:R4:W-:Y:S01]  /*0910*/  STS [UR6+0xc], R3 ;  /* 0x00000c03ff007988 */ /* 0x0009e20008000806 */
[----:B-1----:R-:W-:-:S05]  /*0920*/  LOP3.LUT R2, R2, 0xf, R9, 0xb8, !PT ;  /* 0x0000000f02027812 */ /* 0x002fca00078eb809 */
[----:B------:R4:W-:Y:S02]  /*0930*/  STS [UR6+0x1c], R2 ;  /* 0x00001c02ff007988 */ /* 0x0009e40008000806 */
.L_x_22:
[----:B------:R-:W-:Y:S05]  /*0940*/  BSYNC B2 ;  /* 0x0000000000027941 */ /* 0x000fea0003800000 */
.L_x_21:
[----:B------:R-:W-:Y:S04]  /*0950*/  BSSY B3, `(.L_x_23) ;  /* 0x000001d000037945 */ /* 0x000fe80003800000 */
[----:B------:R-:W-:Y:S04]  /*0960*/  BSSY B2, `(.L_x_24) ;  /* 0x0000018000027945 */ /* 0x000fe80003800000 */
[----:B------:R-:W-:Y:S05]  /*0970*/  @P2 BRA `(.L_x_25) ;  /* 0x00000000001c2947 */ /* 0x000fea0003800000 */
[----:B---345:R-:W1:Y:S02]  /*0980*/  LDS R2, [UR6+0x34] ;  /* 0x00003406ff027984 */ /* 0x038e640008000800 */
[----:B-1----:R-:W-:-:S05]  /*0990*/  LOP3.LUT R2, R2, 0x7, RZ, 0xb8, !PT ;  /* 0x0000000702027812 */ /* 0x002fca00078eb8ff */
[----:B------:R1:W-:Y:S01]  /*09a0*/  STS [UR6+0x34], R2 ;  /* 0x00003402ff007988 */ /* 0x0003e20008000806 */
[----:B------:R-:W-:Y:S05]  /*09b0*/  @P2 BRA `(.L_x_26) ;  /* 0x00000000001c2947 */ /* 0x000fea0003800000 */
[----:B-1----:R-:W1:Y:S02]  /*09c0*/  LDS R2, [UR6+0x34] ;  /* 0x00003406ff027984 */ /* 0x002e640008000800 */
[----:B-1----:R-:W-:-:S05]  /*09d0*/  LOP3.LUT R2, R2, 0x38, RZ, 0xb8, !PT ;  /* 0x0000003802027812 */ /* 0x002fca00078eb8ff */
[----:B------:R1:W-:Y:S02]  /*09e0*/  STS [UR6+0x34], R2 ;  /* 0x00003402ff007988 */ /* 0x0003e40008000806 */
.L_x_25:
[----:B------:R-:W-:Y:S05]  /*09f0*/  @P2 BRA `(.L_x_27) ;  /* 0x00000000001c2947 */ /* 0x000fea0003800000 */
[----:B-1-345:R-:W1:Y:S02]  /*0a00*/  LDS R2, [UR6+0x8] ;  /* 0x00000806ff027984 */ /* 0x03ae640008000800 */
[----:B-1----:R-:W-:-:S05]  /*0a10*/  LOP3.LUT R2, R2, 0x780, RZ, 0xb8, !PT ;  /* 0x0000078002027812 */ /* 0x002fca00078eb8ff */
[----:B------:R3:W-:Y:S02]  /*0a20*/  STS [UR6+0x8], R2 ;  /* 0x00000802ff007988 */ /* 0x0007e40008000806 */
.L_x_26:
[----:B------:R-:W-:Y:S05]  /*0a30*/  @P2 BRA `(.L_x_28) ;  /* 0x0000000000282947 */ /* 0x000fea0003800000 */
[----:B-1-3--:R-:W1:Y:S02]  /*0a40*/  LDS R2, [UR6+0x8] ;  /* 0x00000806ff027984 */ /* 0x00ae640008000800 */
[----:B-1----:R-:W-:-:S05]  /*0a50*/  LOP3.LUT R2, R2, 0x1800, RZ, 0xb8, !PT ;  /* 0x0000180002027812 */ /* 0x002fca00078eb8ff */
[----:B------:R1:W-:Y:S02]  /*0a60*/  STS [UR6+0x8], R2 ;  /* 0x00000802ff007988 */ /* 0x0003e40008000806 */
.L_x_27:
[----:B------:R-:W-:Y:S05]  /*0a70*/  @P2 BREAK B2 ;  /* 0x0000000000022942 */ /* 0x000fea0003800000 */
[----:B------:R-:W-:Y:S05]  /*0a80*/  @P2 BRA `(.L_x_29) ;  /* 0x0000000000242947 */ /* 0x000fea0003800000 */
[----:B-1-345:R-:W1:Y:S01]  /*0a90*/  LDS R2, [UR6+0x8] ;  /* 0x00000806ff027984 */ /* 0x03ae620008000800 */
[----:B------:R-:W-:-:S05]  /*0aa0*/  IMAD.MOV.U32 R3, RZ, RZ, 0x6000 ;  /* 0x00006000ff037424 */ /* 0x000fca00078e00ff */
[----:B-1----:R-:W-:-:S04]  /*0ab0*/  LOP3.LUT R2, R2, 0x2000, R3, 0xd8, !PT ;  /* 0x0000200002027812 */ /* 0x002fc800078ed803 */
[----:B------:R-:W-:-:S05]  /*0ac0*/  LOP3.LUT R2, R2, 0x400000, RZ, 0xb8, !PT ;  /* 0x0040000002027812 */ /* 0x000fca00078eb8ff */
[----:B------:R4:W-:Y:S02]  /*0ad0*/  STS [UR6+0x8], R2 ;  /* 0x00000802ff007988 */ /* 0x0009e40008000806 */
.L_x_28:
[----:B------:R-:W-:Y:S05]  /*0ae0*/  BSYNC B2 ;  /* 0x0000000000027941 */ /* 0x000fea0003800000 */
.L_x_24:
[----:B-1-34-:R-:W1:Y:S02]  /*0af0*/  @!P2 LDS R2, [UR6+0x8] ;  /* 0x00000806ff02a984 */ /* 0x01ae640008000800 */
[----:B-1----:R-:W-:-:S05]  /*0b00*/  @!P2 LOP3.LUT R2, R2, 0x8000, RZ, 0xb8, !PT ;  /* 0x000080000202a812 */ /* 0x002fca00078eb8ff */
[----:B------:R1:W-:Y:S02]  /*0b10*/  @!P2 STS [UR6+0x8], R2 ;  /* 0x00000802ff00a988 */ /* 0x0003e40008000806 */
.L_x_29:
[----:B------:R-:W-:Y:S05]  /*0b20*/  BSYNC B3 ;  /* 0x0000000000037941 */ /* 0x000fea0003800000 */
.L_x_23:
[----:B------:R-:W-:Y:S05]  /*0b30*/  WARPSYNC.ALL ;  /* 0x0000000000007948 */ /* 0x000fea0003800000 */
[----:B------:R-:W-:-:S04]  /*0b40*/  UIADD3 UR23, UR5, 0x80, URZ ;  /* 0x0000008005177890 */ /* 0x000fc8000fffe03f */
[----:B------:R-:W-:-:S04]  /*0b50*/  UIADD3 UR22, UP0, UR23, UR8, URZ ;  /* 0x0000000817167290 */ /* 0x000fc8000ff1e03f */
[----:B------:R-:W-:Y:S01]  /*0b60*/  ULEA.HI.X.SX32 UR23, UR23, UR9, 0x1, UP0 ;  /* 0x0000000917177291 */ /* 0x000fe200080f0e3f */
[----:B------:R-:W-:Y:S11]  /*0b70*/  @P0 BRA `(.L_x_30) ;  /* 0x0000000000280947 */ /* 0x000ff60003800000 */
[----:B-1-345:R-:W1:Y:S01]  /*0b80*/  S2R R2, SR_LANEID ;  /* 0x0000000000027919 */ /* 0x03ae620000000000 */
[----:B------:R-:W-:Y:S05]  /*0b90*/  WARPSYNC.ALL ;  /* 0x0000000000007948 */ /* 0x000fea0003800000 */
[----:B-1----:R-:W-:-:S05]  /*0ba0*/  IMAD.SHL.U32 R8, R2, 0x4, RZ ;  /* 0x0000000402087824 */ /* 0x002fca00078e00ff */
[----:B------:R-:W1:Y:S01]  /*0bb0*/  LDS R9, [R8+UR6] ;  /* 0x0000000608097984 */ /* 0x000e620008000800 */
[----:B------:R-:W-:-:S05]  /*0bc0*/  IADD3 R2, P1, R8, UR22, RZ ;  /* 0x0000001608027c10 */ /* 0x000fca000ff3e0ff */
[----:B------:R-:W-:-:S05]  /*0bd0*/  IMAD.X R3, RZ, RZ, UR23, P1 ;  /* 0x00000017ff037e24 */ /* 0x000fca00088e06ff */
[----:B-1----:R1:W3:Y:S01]  /*0be0*/  ATOMG.E.EXCH.STRONG.GPU PT, RZ, [R2], R9 ;  /* 0x0000000902ff73a8 */ /* 0x0022e200041ee100 */
[----:B------:R-:W-:-:S04]  /*0bf0*/  DEPBAR {5,4,3,2,1,0} ;  /* 0x0000003f0000791a */ /* 0x000fc80000000000 */
[----:B------:R1:W-:Y:S01]  /*0c00*/  UTMACCTL.IV [UR22] ;  /* 0x00000000160079b9 */ /* 0x0003e20008000000 */
[----:B------:R-:W-:Y:S01]  /*0c10*/  NOP ;  /* 0x0000000000007918 */ /* 0x000fe20000000000 */
.L_x_30:
[----:B------:R-:W-:Y:S05]  /*0c20*/  @P0 BRA `(.L_x_31) ;  /* 0x00000000000c0947 */ /* 0x000fea0003800000 */
[----:B------:R0:W-:Y:S01]  /*0c30*/  UTMACMDFLUSH ;  /* 0x00000000000079b7 */ /* 0x0001e20000000000 */
[----:B------:R-:W-:Y:S05]  /*0c40*/  @P0 BRA `(.L_x_31) ;  /* 0x0000000000040947 */ /* 0x000fea0003800000 */
[----:B------:R-:W-:-:S04]  /*0c50*/  DEPBAR.LE SB0, 0x0 ;  /* 0x000080000000791a */ /* 0x000fc80000000000 */
.L_x_31:
[----:B------:R-:W-:Y:S05]  /*0c60*/  WARPSYNC.ALL ;  /* 0x0000000000007948 */ /* 0x000fea0003800000 */
[----:B---3--:R-:W-:Y:S06]  /*0c70*/  BAR.SYNC.DEFER_BLOCKING 0x0 ;  /* 0x0000000000007b1d */ /* 0x008fec0000010000 */
[----:B------:R-:W-:Y:S02]  /*0c80*/  BSSY B3, `(.L_x_32) ;  /* 0x000000b000037945 */ /* 0x000fe40003800000 */
[----:B------:R-:W-:Y:S06]  /*0c90*/  BAR.SYNC.DEFER_BLOCKING 0x0 ;  /* 0x0000000000007b1d */ /* 0x000fec0000010000 */
[----:B------:R3:W-:Y:S01]  /*0ca0*/  @!P0 STS [R4], RZ ;  /* 0x000000ff04008388 */ /* 0x0007e20000000800 */
[----:B------:R-:W-:Y:S01]  /*0cb0*/  NOP ;  /* 0x0000000000007918 */ /* 0x000fe20000000000 */
[----:B------:R-:W-:Y:S05]  /*0cc0*/  @P2 BRA `(.L_x_33) ;  /* 0x0000000000182947 */ /* 0x000fea0003800000 */
[----:B-1--45:R-:W1:Y:S01]  /*0cd0*/  LDS R2, [UR6+0x8] ;  /* 0x00000806ff027984 */ /* 0x032e620008000800 */
[----:B------:R-:W4:Y:S01]  /*0ce0*/  LDC.64 R8, c[0x0][0x220] ;  /* 0x00008800ff087b82 */ /* 0x000f220000000a00 */
[----:B------:R-:W-:Y:S02]  /*0cf0*/  IMAD.MOV.U32 R3, RZ, RZ, 0x70 ;  /* 0x00000070ff037424 */ /* 0x000fe400078e00ff */
[----:B----4-:R4:W-:Y:S03]  /*0d00*/  STS.64 [UR6], R8 ;  /* 0x00000008ff007988 */ /* 0x0109e60008000a06 */
[----:B-1----:R-:W-:-:S05]  /*0d10*/  LOP3.LUT R2, R2, 0x10, R3, 0xd8, !PT ;  /* 0x0000001002027812 */ /* 0x002fca00078ed803 */
[----:B------:R4:W-:Y:S02]  /*0d20*/  STS [UR6+0x8], R2 ;  /* 0x00000802ff007988 */ /* 0x0009e40008000806 */
.L_x_33:
[----:B-1----:R-:W-:Y:S05]  /*0d30*/  BSYNC B3 ;  /* 0x0000000000037941 */ /* 0x002fea0003800000 */
.L_x_32:
[----:B------:R-:W-:Y:S04]  /*0d40*/  BSSY B3, `(.L_x_34) ;  /* 0x0000033000037945 */ /* 0x000fe80003800000 */
[----:B------:R-:W-:Y:S04]  /*0d50*/  BSSY B4, `(.L_x_35) ;  /* 0x000002e000047945 */ /* 0x000fe80003800000 */
[----:B------:R-:W-:Y:S05]  /*0d60*/  @P2 BRA `(.L_x_36) ;  /* 0x0000000000242947 */ /* 0x000fea0003800000 */
[----:B----45:R-:W1:Y:S01]  /*0d70*/  LDS R2, [UR6+0x34] ;  /* 0x00003406ff027984 */ /* 0x030e620008000800 */
[----:B------:R-:W-:-:S05]  /*0d80*/  IMAD.MOV.U32 R3, RZ, RZ, 0x7f000000 ;  /* 0x7f000000ff037424 */ /* 0x000fca00078e00ff */
[----:B-1----:R-:W-:-:S05]  /*0d90*/  LOP3.LUT R2, R2, 0xff000000, R3, 0xb8, !PT ;  /* 0xff00000002027812 */ /* 0x002fca00078eb803 */
[----:B------:R1:W-:Y:S01]  /*0da0*/  STS [UR6+0x34], R2 ;  /* 0x00003402ff007988 */ /* 0x0003e20008000806 */
[----:B------:R-:W-:Y:S05]  /*0db0*/  @P2 BRA `(.L_x_37) ;  /* 0x0000000000182947 */ /* 0x000fea0003800000 */
[----:B-1----:R-:W1:Y:S01]  /*0dc0*/  LDS R2, [UR6+0x38] ;  /* 0x00003806ff027984 */ /* 0x002e620008000800 */
[----:B------:R-:W-:-:S05]  /*0dd0*/  IMAD.MOV.U32 R3, RZ, RZ, 0x7f ;  /* 0x0000007fff037424 */ /* 0x000fca00078e00ff */
[----:B-1----:R-:W-:-:S05]  /*0de0*/  LOP3.LUT R2, R2, 0xff, R3, 0xb8, !PT ;  /* 0x000000ff02027812 */ /* 0x002fca00078eb803 */
[----:B------:R1:W-:Y:S02]  /*0df0*/  STS [UR6+0x38], R2 ;  /* 0x00003802ff007988 */ /* 0x0003e40008000806 */
.L_x_36:
[----:B------:R-:W-:Y:S05]  /*0e00*/  @P2 BRA `(.L_x_38) ;  /* 0x00000000000c2947 */ /* 0x000fea0003800000 */
[----:B------:R1:W-:Y:S02]  /*0e10*/  STS [UR6+0x20], R5 ;  /* 0x00002005ff007988 */ /* 0x0003e40008000806 */
.L_x_37:
[----:B------:R-:W-:Y:S05]  /*0e20*/  @P2 BRA `(.L_x_39) ;  /* 0x0000000000242947 */ /* 0x000fea0003800000 */
[----:B------:R1:W-:Y:S02]  /*0e30*/  STS [UR6+0x24], R6 ;  /* 0x00002406ff007988 */ /* 0x0003e40008000806 */
.L_x_38:
[----:B------:R-:W-:Y:S05]  /*0e40*/  @P2 BRA `(.L_x_40) ;  /* 0x00000000002c2947 */ /* 0x000fea0003800000 */
[----:B-1--45:R-:W1:Y:S01]  /*0e50*/  LDS R2, [UR6+0x1c] ;  /* 0x00001c06ff027984 */ /* 0x032e620008000800 */
[----:B------:R-:W4:Y:S02]  /*0e60*/  LDC.64 R8, c[0x0][0x248] ;  /* 0x00009200ff087b82 */ /* 0x000f240000000a00 */
[--C-:B----4-:R-:W-:Y:S02]  /*0e70*/  SHF.R.U32.HI R5, RZ, 0x4, R9.reuse ;  /* 0x00000004ff057819 */ /* 0x110fe40000011609 */
[----:B------:R-:W-:-:S05]  /*0e80*/  SHF.R.U64 R3, R8, 0x4, R9 ;  /* 0x0000000408037819 */ /* 0x000fca0000001209 */
[----:B------:R4:W-:Y:S01]  /*0e90*/  STS [UR6+0xc], R3 ;  /* 0x00000c03ff007988 */ /* 0x0009e20008000806 */
[----:B-1----:R-:W-:-:S05]  /*0ea0*/  LOP3.LUT R2, R2, 0xf, R5, 0xb8, !PT ;  /* 0x0000000f02027812 */ /* 0x002fca00078eb805 */
[----:B------:R4:W-:Y:S02]  /*0eb0*/  STS [UR6+0x1c], R2 ;  /* 0x00001c02ff007988 */ /* 0x0009e40008000806 */
.L_x_39:
[----:B------:R-:W-:Y:S05]  /*0ec0*/  @P2 BRA `(.L_x_41) ;  /* 0x00000000001c2947 */ /* 0x000fea0003800000 */
[----:B-1--45:R-:W1:Y:S02]  /*0ed0*/  LDS R2, [UR6+0x34] ;  /* 0x00003406ff027984 */ /* 0x032e640008000800 */
[----:B-1----:R-:W-:-:S05]  /*0ee0*/  LOP3.LUT R2, R2, 0x7, RZ, 0xb8, !PT ;  /* 0x0000000702027812 */ /* 0x002fca00078eb8ff */
[----:B------:R1:W-:Y:S02]  /*0ef0*/  STS [UR6+0x34], R2 ;  /* 0x00003402ff007988 */ /* 0x0003e40008000806 */
.L_x_40:
[----:B------:R-:W-:Y:S05]  /*0f00*/  @P2 BRA `(.L_x_42) ;  /* 0x00000000001c2947 */ /* 0x000fea0003800000 */
[----:B-1--45:R-:W1:Y:S02]  /*0f10*/  LDS R2, [UR6+0x34] ;  /* 0x00003406ff027984 */ /* 0x032e640008000800 */
[----:B-1----:R-:W-:-:S05]  /*0f20*/  LOP3.LUT R2, R2, 0x38, RZ, 0xb8, !PT ;  /* 0x0000003802027812 */ /* 0x002fca00078eb8ff */
[----:B------:R1:W-:Y:S02]  /*0f30*/  STS [UR6+0x34], R2 ;  /* 0x00003402ff007988 */ /* 0x0003e40008000806 */
.L_x_41:
[----:B------:R-:W-:Y:S05]  /*0f40*/  @P2 BRA `(.L_x_43) ;  /* 0x00000000001c2947 */ /* 0x000fea0003800000 */
[----:B-1--45:R-:W1:Y:S02]  /*0f50*/  LDS R2, [UR6+0x8] ;  /* 0x00000806ff027984 */ /* 0x032e640008000800 */
[----:B-1----:R-:W-:-:S05]  /*0f60*/  LOP3.LUT R2, R2, 0x780, RZ, 0xb8, !PT ;  /* 0x0000078002027812 */ /* 0x002fca00078eb8ff */
[----:B------:R1:W-:Y:S02]  /*0f70*/  STS [UR6+0x8], R2 ;  /* 0x00000802ff007988 */ /* 0x0003e40008000806 */
.L_x_42:
[----:B------:R-:W-:Y:S05]  /*0f80*/  @P2 BRA `(.L_x_44) ;  /* 0x0000000000282947 */ /* 0x000fea0003800000 */
[----:B-1--45:R-:W1:Y:S02]  /*0f90*/  LDS R2, [UR6+0x8] ;  /* 0x00000806ff027984 */ /* 0x032e640008000800 */
[----:B-1----:R-:W-:-:S05]  /*0fa0*/  LOP3.LUT R2, R2, 0x1800, RZ, 0xb8, !PT ;  /* 0x0000180002027812 */ /* 0x002fca00078eb8ff */
[----:B------:R1:W-:Y:S02]  /*0fb0*/  STS [UR6+0x8], R2 ;  /* 0x00000802ff007988 */ /* 0x0003e40008000806 */
.L_x_43:
[----:B------:R-:W-:Y:S05]  /*0fc0*/  @P2 BREAK B4 ;  /* 0x0000000000042942 */ /* 0x000fea0003800000 */
[----:B------:R-:W-:Y:S05]  /*0fd0*/  @P2 BRA `(.L_x_45) ;  /* 0x0000000000242947 */ /* 0x000fea0003800000 */
[----:B-1--45:R-:W1:Y:S01]  /*0fe0*/  LDS R2, [UR6+0x8] ;  /* 0x00000806ff027984 */ /* 0x032e620008000800 */
[----:B------:R-:W-:-:S05]  /*0ff0*/  IMAD.MOV.U32 R3, RZ, RZ, 0x6000 ;  /* 0x00006000ff037424 */ /* 0x000fca00078e00ff */
[----:B-1----:R-:W-:-:S04]  /*1000*/  LOP3.LUT R2, R2, 0x6000, R3, 0xd8, !PT ;  /* 0x0000600002027812 */ /* 0x002fc800078ed803 */
[----:B------:R-:W-:-:S05]  /*1010*/  LOP3.LUT R2, R2, 0x400000, RZ, 0xb8, !PT ;  /* 0x0040000002027812 */ /* 0x000fca00078eb8ff */
[----:B------:R1:W-:Y:S02]  /*1020*/  STS [UR6+0x8], R2 ;  /* 0x00000802ff007988 */ /* 0x0003e40008000806 */
.L_x_44:
[----:B------:R-:W-:Y:S05]  /*1030*/  BSYNC B4 ;  /* 0x0000000000047941 */ /* 0x000fea0003800000 */
.L_x_35:
[----:B-1--45:R-:W1:Y:S02]  /*1040*/  @!P2 LDS R2, [UR6+0x8] ;  /* 0x00000806ff02a984 */ /* 0x032e640008000800 */
[----:B-1----:R-:W-:-:S05]  /*1050*/  @!P2 LOP3.LUT R2, R2, 0x8000, RZ, 0xb8, !PT ;  /* 0x000080000202a812 */ /* 0x002fca00078eb8ff */
[----:B------:R1:W-:Y:S02]  /*1060*/  @!P2 STS [UR6+0x8], R2 ;  /* 0x00000802ff00a988 */ /* 0x0003e40008000806 */
.L_x_45:
[----:B------:R-:W-:Y:S05]  /*1070*/  BSYNC B3 ;  /* 0x0000000000037941 */ /* 0x000fea0003800000 */
.L_x_34:
[----:B------:R-:W-:Y:S05]  /*1080*/  WARPSYNC.ALL ;  /* 0x0000000000007948 */ /* 0x000fea0003800000 */
[----:B------:R-:W-:Y:S01]  /*1090*/  UIADD3 UR5, UR5, 0x100, URZ ;  /* 0x0000010005057890 */ /* 0x000fe2000fffe03f */
[----:B------:R-:W-:Y:S01]  /*10a0*/  ISETP.GE.AND P1, PT, R12, 0x1, PT ;  /* 0x000000010c00780c */ /* 0x000fe20003f26270 */
[----:B------:R-:W-:Y:S01]  /*10b0*/  IMAD.MOV.U32 R24, RZ, RZ, RZ ;  /* 0x000000ffff187224 */ /* 0x000fe200078e00ff */
[----:B------:R-:W-:Y:S01]  /*10c0*/  SHF.R.U32.HI R6, RZ, 0x5, R0 ;  /* 0x00000005ff067819 */ /* 0x000fe20000011600 */
[----:B------:R-:W-:-:S04]  /*10d0*/  UIADD3 UR27, UP0, UR5, UR8, URZ ;  /* 0x00000008051b7290 */ /* 0x000fc8000ff1e03f */
[----:B------:R-:W-:Y:S01]  /*10e0*/  ULEA.HI.X.SX32 UR28, UR5, UR9, 0x1, UP0 ;  /* 0x00000009051c7291 */ /* 0x000fe200080f0e3f */
[----:B------:R-:W-:Y:S11]  /*10f0*/  @P0 BRA `(.L_x_46) ;  /* 0x0000000000300947 */ /* 0x000ff60003800000 */
[----:B-1--45:R-:W2:Y:S01]  /*1100*/  S2R R2, SR_LANEID ;  /* 0x0000000000027919 */ /* 0x032ea20000000000 */
[----:B------:R-:W-:Y:S05]  /*1110*/  WARPSYNC.ALL ;  /* 0x0000000000007948 */ /* 0x000fea0003800000 */
[----:B--23--:R-:W-:-:S05]  /*1120*/  IMAD.SHL.U32 R4, R2, 0x4, RZ ;  /* 0x0000000402047824 */ /* 0x00cfca00078e00ff */
[----:B------:R-:W1:Y:S01]  /*1130*/  LDS R5, [R4+UR6] ;  /* 0x0000000604057984 */ /* 0x000e620008000800 */
[----:B------:R-:W-:Y:S01]  /*1140*/  IADD3 R2, P3, R4, UR27, RZ ;  /* 0x0000001b04027c10 */ /* 0x000fe2000ff7e0ff */
[----:B------:R-:W-:-:S04]  /*1150*/  UMOV UR8, UR27 ;  /* 0x0000001b00087c82 */ /* 0x000fc80008000000 */
[----:B------:R-:W-:Y:S01]  /*1160*/  IMAD.X R3, RZ, RZ, UR28, P3 ;  /* 0x0000001cff037e24 */ /* 0x000fe200098e06ff */
[----:B------:R-:W-:-:S04]  /*1170*/  UMOV UR9, UR28 ;  /* 0x0000001c00097c82 */ /* 0x000fc80008000000 */
[----:B-1----:R1:W2:Y:S01]  /*1180*/  ATOMG.E.EXCH.STRONG.GPU PT, RZ, [R2], R5 ;  /* 0x0000000502ff73a8 */ /* 0x0022a200041ee100 */
[----:B------:R-:W-:-:S04]  /*1190*/  DEPBAR {5,4,3,2,1,0} ;  /* 0x0000003f0000791a */ /* 0x000fc80000000000 */
[----:B------:R1:W-:Y:S01]  /*11a0*/  UTMACCTL.IV [UR8] ;  /* 0x00000000080079b9 */ /* 0x0003e20008000000 */
[----:B------:R-:W-:Y:S01]  /*11b0*/  NOP ;  /* 0x0000000000007918 */ /* 0x000fe20000000000 */
.L_x_46:
[----:B------:R-:W-:Y:S05]  /*11c0*/  @P0 BRA `(.L_x_47) ;  /* 0x00000000000c0947 */ /* 0x000fea0003800000 */
[----:B------:R0:W-:Y:S01]  /*11d0*/  UTMACMDFLUSH ;  /* 0x00000000000079b7 */ /* 0x0001e20000000000 */
[----:B------:R-:W-:Y:S05]  /*11e0*/  @P0 BRA `(.L_x_47) ;  /* 0x0000000000040947 */ /* 0x000fea0003800000 */
[----:B------:R-:W-:-:S04]  /*11f0*/  DEPBAR.LE SB0, 0x0 ;  /* 0x000080000000791a */ /* 0x000fc80000000000 */
.L_x_47:
[----:B------:R-:W-:Y:S05]  /*1200*/  WARPSYNC.ALL ;  /* 0x0000000000007948 */ /* 0x000fea0003800000 */
[----:B--2---:R-:W-:Y:S01]  /*1210*/  BAR.SYNC.DEFER_BLOCKING 0x0 ;  /* 0x0000000000007b1d */ /* 0x004fe20000010000 */
[----:B------:R-:W-:Y:S01]  /*1220*/  R2UR UR7, R6 ;  /* 0x00000000060772ca */ /* 0x000fe200000e0000 */
[----:B------:R-:W-:Y:S01]  /*1230*/  USHF.L.U32 UR15, UR30, 0x8, URZ ;  /* 0x000000081e0f7899 */ /* 0x000fe2000800063f */
[----:B------:R-:W-:Y:S01]  /*1240*/  IMAD.MOV.U32 R25, RZ, RZ, RZ ;  /* 0x000000ffff197224 */ /* 0x000fe200078e00ff */
[----:B------:R-:W-:Y:S02]  /*1250*/  CS2R R26, SRZ ;  /* 0x00000000001a7805 */ /* 0x000fe4000001ff00 */
[----:B------:R-:W-:Y:S01]  /*1260*/  CS2R R28, SRZ ;  /* 0x00000000001c7805 */ /* 0x000fe2000001ff00 */
[----:B------:R-:W-:Y:S01]  /*1270*/  VOTEU.ALL UP0, P2 ;  /* 0x00000000003f7886 */ /* 0x000fe20001000000 */
[----:B-1----:R-:W-:Y:S01]  /*1280*/  UMOV UR8, 0x1 ;  /* 0x0000000100087882 */ /* 0x002fe20000000000 */
[----:B------:R-:W-:Y:S01]  /*1290*/  VOTEU.ALL UP1, P2 ;  /* 0x00000000003f7886 */ /* 0x000fe20001020000 */
[----:B------:R-:W-:Y:S01]  /*12a0*/  VOTEU.ALL UP2, P2 ;  /* 0x00000000003f7886 */ /* 0x000fe20001040000 */
[----:B------:R-:W-:Y:S01]  /*12b0*/  CS2R R30, SRZ ;  /* 0x00000000001e7805 */ /* 0x000fe2000001ff00 */
[----:B------:R-:W-:-:S04]  /*12c0*/  @!UP0 UIADD3 UR10, -UR8, 0x100000, URZ ;  /* 0x00100000080a8890 */ /* 0x000fc8000fffe13f */
[----:B------:R-:W-:Y:S02]  /*12d0*/  @!UP0 USHF.L.U32 UR11, UR10, 0xb, URZ ;  /* 0x0000000b0a0b8899 */ /* 0x000fe4000800063f */
[----:B------:R-:W-:Y:S01]  /*12e0*/  @!UP0 USHF.L.U32 UR10, UR10, 0x1, URZ ;  /* 0x000000010a0a8899 */ /* 0x000fe2000800063f */
        /* <DEDUP_REMOVED lines=9> */
[----:B------:R-:W-:Y:S01]  /*1380*/  VOTEU.ALL UP0, P2 ;  /* 0x00000000003f7886 */ /* 0x000fe20001000000 */
[----:B------:R-:W-:Y:S02]  /*1390*/  CS2R R38, SRZ ;  /* 0x0000000000267805 */ /* 0x000fe4000001ff00 */
[----:B------:R-:W-:Y:S02]  /*13a0*/  CS2R R40, SRZ ;  /* 0x0000000000287805 */ /* 0x000fe4000001ff00 */
[----:B------:R-:W-:Y:S02]  /*13b0*/  CS2R R42, SRZ ;  /* 0x00000000002a7805 */ /* 0x000fe4000001ff00 */
[----:B------:R-:W-:-:S02]  /*13c0*/  CS2R R44, SRZ ;  /* 0x00000000002c7805 */ /* 0x000fc4000001ff00 */
[----:B------:R-:W-:Y:S02]  /*13d0*/  CS2R R46, SRZ ;  /* 0x00000000002e7805 */ /* 0x000fe4000001ff00 */
[----:B------:R-:W-:Y:S01]  /*13e0*/  CS2R R48, SRZ ;  /* 0x0000000000307805 */ /* 0x000fe2000001ff00 */
[----:B------:R-:W1:Y:S02]  /*13f0*/  FENCE.VIEW.ASYNC.S ;  /* 0x00000000000073c6 */ /* 0x000e640000000000 */
[----:B-1----:R1:W2:Y:S02]  /*1400*/  @!UP0 SYNCS.EXCH.64 URZ, [UR6+0x9000], UR10 ;  /* 0x0090000a063f85b2 */ /* 0x0022a40008000100 */
[----:B--2---:R-:W-:Y:S01]  /*1410*/  BAR.SYNC.DEFER_BLOCKING 0x0 ;  /* 0x0000000000007b1d */ /* 0x004fe20000010000 */
[----:B------:R-:W-:Y:S02]  /*1420*/  CS2R R50, SRZ ;  /* 0x0000000000327805 */ /* 0x000fe4000001ff00 */
[----:B------:R-:W-:-:S02]  /*1430*/  CS2R R52, SRZ ;  /* 0x0000000000347805 */ /* 0x000fc4000001ff00 */
[----:B------:R-:W-:Y:S02]  /*1440*/  CS2R R54, SRZ ;  /* 0x0000000000367805 */ /* 0x000fe4000001ff00 */
[----:B------:R-:W-:Y:S02]  /*1450*/  CS2R R56, SRZ ;  /* 0x0000000000387805 */ /* 0x000fe4000001ff00 */
[----:B------:R-:W-:Y:S02]  /*1460*/  CS2R R58, SRZ ;  /* 0x00000000003a7805 */ /* 0x000fe4000001ff00 */
[----:B------:R-:W-:Y:S02]  /*1470*/  CS2R R60, SRZ ;  /* 0x00000000003c7805 */ /* 0x000fe4000001ff00 */
[----:B------:R-:W-:Y:S02]  /*1480*/  CS2R R62, SRZ ;  /* 0x00000000003e7805 */ /* 0x000fe4000001ff00 */
[----:B------:R-:W-:-:S02]  /*1490*/  CS2R R64, SRZ ;  /* 0x0000000000407805 */ /* 0x000fc4000001ff00 */
[----:B------:R-:W-:Y:S02]  /*14a0*/  CS2R R66, SRZ ;  /* 0x0000000000427805 */ /* 0x000fe4000001ff00 */
[----:B------:R-:W-:Y:S01]  /*14b0*/  CS2R R68, SRZ ;  /* 0x0000000000447805 */ /* 0x000fe2000001ff00 */
[----:B-1----:R-:W-:Y:S01]  /*14c0*/  USHF.L.U32 UR11, UR29, 0x7, URZ ;  /* 0x000000071d0b7899 */ /* 0x002fe2000800063f */
[----:B------:R-:W-:Y:S02]  /*14d0*/  CS2R R70, SRZ ;  /* 0x0000000000467805 */ /* 0x000fe4000001ff00 */
[----:B------:R-:W-:Y:S02]  /*14e0*/  CS2R R72, SRZ ;  /* 0x0000000000487805 */ /* 0x000fe4000001ff00 */
        /* <DEDUP_REMOVED lines=10> */
[----:B------:R1:W2:Y:S02]  /*1590*/  @!UP1 SYNCS.EXCH.64 URZ, [UR6+0x9008], UR12 ;  /* 0x0090080c063f95b2 */ /* 0x0002a40008000100 */
[----:B--2---:R-:W-:Y:S01]  /*15a0*/  BAR.SYNC.DEFER_BLOCKING 0x0 ;  /* 0x0000000000007b1d */ /* 0x004fe20000010000 */
        /* <DEDUP_REMOVED lines=23> */
[----:B------:R1:W2:Y:S01]  /*1720*/  @!UP2 SYNCS.EXCH.64 URZ, [UR6+0x9010], UR8 ;  /* 0x00901008063fa5b2 */ /* 0x0002a20008000100 */
[----:B------:R-:W-:Y:S02]  /*1730*/  CS2R R140, SRZ ;  /* 0x00000000008c7805 */ /* 0x000fe4000001ff00 */
[----:B------:R-:W-:Y:S02]  /*1740*/  CS2R R142, SRZ ;  /* 0x00000000008e7805 */ /* 0x000fe4000001ff00 */
[----:B------:R-:W-:Y:S02]  /*1750*/  CS2R R144, SRZ ;  /* 0x0000000000907805 */ /* 0x000fe4000001ff00 */
[----:B------:R-:W-:-:S02]  /*1760*/  CS2R R146, SRZ ;  /* 0x0000000000927805 */ /* 0x000fc4000001ff00 */
[----:B------:R-:W-:Y:S02]  /*1770*/  CS2R R148, SRZ ;  /* 0x0000000000947805 */ /* 0x000fe4000001ff00 */
[----:B------:R-:W-:Y:S01]  /*1780*/  CS2R R150, SRZ ;  /* 0x0000000000967805 */ /* 0x000fe2000001ff00 */
[----:B-1----:R-:W-:Y:S06]  /*1790*/  @!P1 BRA `(.L_x_48) ;  /* 0x0000000400e09947 */ /* 0x002fec0003800000 */
        /* <DEDUP_REMOVED lines=63> */
[----:B------:R-:W-:Y:S01]  /*1b90*/  CS2R R150, SRZ ;  /* 0x0000000000967805 */ /* 0x000fe2000001ff00 */
[----:B------:R-:W-:Y:S01]  /*1ba0*/  UMOV UR5, URZ ;  /* 0x0000003f00057c82 */ /* 0x000fe20008000000 */
[----:B------:R-:W-:-:S05]  /*1bb0*/  UMOV UR10, URZ ;  /* 0x0000003f000a7c82 */ /* 0x000fca0008000000 */
.L_x_50:
[----:B--2---:R-:W-:Y:S01]  /*1bc0*/  BAR.SYNC.DEFER_BLOCKING 0x0 ;  /* 0x0000000000007b1d */ /* 0x004fe20000010000 */
[----:B------:R-:W-:Y:S01]  /*1bd0*/  ULEA UR31, UR5, UR6, 0x3 ;  /* 0x00000006051f7291 */ /* 0x000fe2000f8e183f */
[----:B----4-:R-:W-:Y:S01]  /*1be0*/  @!P2 IMAD.MOV.U32 R3, RZ, RZ, 0x3000 ;  /* 0x00003000ff03a424 */ /* 0x010fe200078e00ff */
[----:B------:R-:W-:Y:S01]  /*1bf0*/  ELECT P0, URZ, PT ;  /* 0x00000000003f782f */ /* 0x000fe20003800000 */
[----:B-----5:R-:W-:Y:S01]  /*1c00*/  IMAD.U32 R2, RZ, RZ, UR4 ;  /* 0x00000004ff027e24 */ /* 0x020fe2000f8e00ff */
[----:B------:R-:W-:Y:S02]  /*1c10*/  ULEA UR8, UR5, UR6, 0xc ;  /* 0x0000000605087291 */ /* 0x000fe4000f8e603f */
[C---:B------:R-:W-:Y:S02]  /*1c20*/  ISETP.LT.U32.AND P0, PT, R7.reuse, 0x20, P0 ;  /* 0x000000200700780c */ /* 0x040fe40000701070 */
[----:B------:R-:W-:Y:S02]  /*1c30*/  ELECT P1, URZ, PT ;  /* 0x00000000003f782f */ /* 0x000fe40003820000 */
[----:B------:R-:W-:Y:S01]  /*1c40*/  SHF.L.U32 R2, R2, 0x1f, RZ ;  /* 0x0000001f02027819 */ /* 0x000fe200000006ff */
[----:B------:R-:W-:Y:S01]  /*1c50*/  UIADD3 UR8, UR8, 0x6000, URZ ;  /* 0x0000600008087890 */ /* 0x000fe2000fffe03f */
[----:B------:R-:W-:Y:S01]  /*1c60*/  ISETP.LT.U32.AND P1, PT, R7, 0x20, P1 ;  /* 0x000000200700780c */ /* 0x000fe20000f21070 */
[----:B------:R-:W-:Y:S01]  /*1c70*/  ULEA UR12, UR5, UR6, 0xd ;  /* 0x00000006050c7291 */ /* 0x000fe2000f8e683f */
[----:B------:R-:W-:Y:S01]  /*1c80*/  UMOV UR14, UR10 ;  /* 0x0000000a000e7c82 */ /* 0x000fe20008000000 */
[----:B------:R-:W-:-:S02]  /*1c90*/  USHF.L.U32 UR18, UR7, 0x5, URZ ;  /* 0x0000000507127899 */ /* 0x000fc4000800063f */
[----:B------:R-:W-:Y:S02]  /*1ca0*/  USHF.R.U32.HI UR26, URZ, 0x4, UR12 ;  /* 0x000000043f1a7899 */ /* 0x000fe4000801160c */
[----:B------:R-:W-:Y:S01]  /*1cb0*/  VOTEU.ANY UP0, P0 ;  /* 0x00000000003f7886 */ /* 0x000fe20000000100 */
[----:B------:R-:W-:Y:S01]  /*1cc0*/  VOTEU.ANY UP2, P0 ;  /* 0x00000000003f7886 */ /* 0x000fe20000040100 */
[----:B------:R-:W-:Y:S01]  /*1cd0*/  ULOP3.LUT UR18, UR18, 0x80, URZ, 0xc0, !UPT ;  /* 0x0000008012127892 */ /* 0x000fe2000f8ec03f */
[----:B------:R1:W-:Y:S01]  /*1ce0*/  @!P2 SYNCS.ARRIVE.TRANS64 RZ, [UR31+0x9000], R3 ;  /* 0x00900003ffffa9a7 */ /* 0x0003e2000800001f */
[----:B------:R-:W-:Y:S01]  /*1cf0*/  BAR.SYNC.DEFER_BLOCKING 0x0 ;  /* 0x0000000000007b1d */ /* 0x000fe20000010000 */
[----:B------:R-:W-:Y:S02]  /*1d00*/  @UP0 UIADD3 UR9, UR31, 0x9000, URZ ;  /* 0x000090001f090890 */ /* 0x000fe4000fffe03f */
[----:B------:R-:W-:Y:S02]  /*1d10*/  ULEA.HI UR18, UR8, UR18, URZ, 0x1c ;  /* 0x0000001208127291 */ /* 0x000fe4000f8fe03f */
[----:B------:R-:W-:Y:S01]  /*1d20*/  USGXT.U32 UR26, UR26, 0xe ;  /* 0x0000000e1a1a789a */ /* 0x000fe20008000000 */
[----:B------:R-:W-:Y:S01]  /*1d30*/  @UP0 UMOV UR16, UR20 ;  /* 0x0000001400100c82 */ /* 0x000fe20008000000 */
[----:B------:R-:W-:Y:S01]  /*1d40*/  @UP0 UMOV UR17, UR21 ;  /* 0x0000001500110c82 */ /* 0x000fe20008000000 */
[----:B------:R-:W-:Y:S01]  /*1d50*/  VOTEU.ANY UP1, P1 ;  /* 0x00000000003f7886 */ /* 0x000fe20000820100 */
[----:B------:R-:W-:Y:S01]  /*1d60*/  VOTEU.ANY UP3, P1 ;  /* 0x00000000003f7886 */ /* 0x000fe20000860100 */
[----:B------:R-:W-:-:S03]  /*1d70*/  UMOV UR19, 0xc0000010 ;  /* 0xc000001000137882 */ /* 0x000fc60000000000 */
[----:B------:R-:W-:Y:S01]  /*1d80*/  @UP1 UIADD3 UR13, UR31, 0x9000, URZ ;  /* 0x000090001f0d1890 */ /* 0x000fe2000fffe03f */
[----:B------:R-:W-:Y:S01]  /*1d90*/  @UP1 UMOV UR24, UR22 ;  /* 0x0000001600181c82 */ /* 0x000fe20008000000 */
[----:B------:R-:W-:Y:S01]  /*1da0*/  @UP1 UMOV UR25, UR23 ;  /* 0x0000001700191c82 */ /* 0x000fe20008000000 */
[----:B------:R2:W-:Y:S01]  /*1db0*/  @UP2 UTMALDG.2D [UR8], [UR16] ;  /* 0x00000008100025b4 */ /* 0x0005e20008008000 */
[----:B------:R4:W-:Y:S06]  /*1dc0*/  MEMBAR.ALL.CTA ;  /* 0x0000000000007992 */ /* 0x0009ec0000008000 */
[----:B----4-:R-:W4:Y:S01]  /*1dd0*/  FENCE.VIEW.ASYNC.S ;  /* 0x00000000000073c6 */ /* 0x010f220000000000 */
[----:B--2---:R-:W-:Y:S01]  /*1de0*/  ULOP3.LUT UR16, UR18, 0x3fff, URZ, 0xc0, !UPT ;  /* 0x00003fff12107892 */ /* 0x004fe2000f8ec03f */
[----:B------:R-:W-:-:S02]  /*1df0*/  UMOV UR17, 0xc0000010 ;  /* 0xc000001000117882 */ /* 0x000fc40000000000 */
[----:B------:R-:W-:Y:S01]  /*1e00*/  UMOV UR18, UR26 ;  /* 0x0000001a00127c82 */ /* 0x000fe20008000000 */
[----:B----4-:R-:W-:Y:S06]  /*1e10*/  BAR.SYNC.DEFER_BLOCKING 0x0 ;  /* 0x0000000000007b1d */ /* 0x010fec0000010000 */
[----:B------:R1:W-:Y:S02]  /*1e20*/  @UP3 UTMALDG.2D [UR12], [UR24] ;  /* 0x0000000c180035b4 */ /* 0x0003e40008008000 */
[----:B------:R-:W-:Y:S06]  /*1e30*/  BAR.SYNC.DEFER_BLOCKING 0x0 ;  /* 0x0000000000007b1d */ /* 0x000fec0000010000 */
[----:B------:R-:W2:Y:S02]  /*1e40*/  SYNCS.PHASECHK.TRANS64.TRYWAIT P0, [UR31+0x9000], R2 ;  /* 0x00900002ff0075a7 */ /* 0x000ea4000800015f */
[----:B-12---:R-:W-:Y:S05]  /*1e50*/  @!P0 BRA `(.L_x_49) ;  /* 0x0000000800d08947 */ /* 0x006fea0003800000 */
.L_x_51:
[----:B------:R-:W1:Y:S01]  /*1e60*/  LDC R2, c[0x0][0x230] ;  /* 0x00008c00ff027b82 */ /* 0x000e620000000800 */
[----:B------:R-:W-:Y:S01]  /*1e70*/  UIADD3 UR10, UR10, 0x20, URZ ;  /* 0x000000200a0a7890 */ /* 0x000fe2000fffe03f */
[----:B------:R-:W-:Y:S02]  /*1e80*/  WARPGROUP.DEPBAR.LE gsb0, 0x0 ;  /* 0x00008000000079c5 */ /* 0x000fe40000010000 */
[----:B------:R-:W-:Y:S01]  /*1e90*/  UIADD3 UR5, UR5, 0x1, URZ ;  /* 0x0000000105057890 */ /* 0x000fe2000fffe03f */
[----:B------:R-:W-:-:S03]  /*1ea0*/  WARPGROUP.ARRIVE ;  /* 0x00000000000079c5 */ /* 0x000fc60000000000 */
[----:B------:R-:W-:-:S03]  /*1eb0*/  UISETP.NE.U32.AND UP0, UPT, UR5, 0x3, UPT ;  /* 0x000000030500788c */ /* 0x000fc6000bf05070 */
[----:B------:R-:W-:Y:S01]  /*1ec0*/  QGMMA.64x256x32.F32.E4M3.E4M3 R24, gdesc[UR16], R24, gsb0 ;  /* 0x03e00000101879f3 */ /* 0x000fe20008000818 */
[----:B------:R-:W-:Y:S02]  /*1ed0*/  USEL UR8, URZ, 0x1, UP0 ;  /* 0x000000013f087887 */ /* 0x000fe40008000000 */
[----:B------:R-:W-:Y:S02]  /*1ee0*/  USEL UR5, UR5, URZ, UP0 ;  /* 0x0000003f05057287 */ /* 0x000fe40008000000 */
[----:B------:R-:W-:Y:S01]  /*1ef0*/  ULOP3.LUT UR4, UR4, UR8, URZ, 0x3c, !UPT ;  /* 0x0000000804047292 */ /* 0x000fe2000f8e3c3f */
[----:B-1----:R-:W-:-:S13]  /*1f00*/  ISETP.LE.AND P0, PT, R2, UR10, PT ;  /* 0x0000000a02007c0c */ /* 0x002fda000bf03270 */
[----:B------:R-:W-:Y:S05]  /*1f10*/  @!P0 BRA `(.L_x_50) ;  /* 0xfffffffc00288947 */ /* 0x000fea000383ffff */
.L_x_48:
[----:B------:R-:W-:Y:S02]  /*1f20*/  WARPGROUP.DEPBAR.LE gsb0, 0x0 ;  /* 0x00008000000079c5 */ /* 0x000fe40000010000 */
[----:B--2---:R-:W-:Y:S01]  /*1f30*/  BAR.SYNC.DEFER_BLOCKING 0x0 ;  /* 0x0000000000007b1d */ /* 0x004fe20000010000 */
[C---:B----45:R-:W-:Y:S01]  /*1f40*/  IMAD.SHL.U32 R2, R0.reuse, 0x40, RZ ;  /* 0x0000004000027824 */ /* 0x070fe200078e00ff */
[C---:B------:R-:W-:Y:S01]  /*1f50*/  LOP3.LUT R3, R0.reuse, 0x1c, RZ, 0xc0, !PT ;  /* 0x0000001c00037812 */ /* 0x040fe200078ec0ff */
[----:B---3--:R-:W-:Y:S01]  /*1f60*/  IMAD.SHL.U32 R4, R0, 0x2, RZ ;  /* 0x0000000200047824 */ /* 0x008fe200078e00ff */
[----:B------:R-:W-:Y:S02]  /*1f70*/  ELECT P0, URZ, PT ;  /* 0x00000000003f782f */ /* 0x000fe40003800000 */
[----:B------:R-:W-:Y:S01]  /*1f80*/  F2FP.SATFINITE.E4M3.F32.PACK_AB_MERGE_C R24, R25, R24, RZ ;  /* 0x000000181918723e */ /* 0x000fe200048070ff */
[----:B------:R-:W-:Y:S01]  /*1f90*/  ULOP3.LUT UR7, UR7, 0x1, URZ, 0xc0, !UPT ;  /* 0x0000000107077892 */ /* 0x000fe2000f8ec03f */
[----:B------:R-:W-:Y:S01]  /*1fa0*/  LOP3.LUT R2, R2, 0x3800, RZ, 0xc0, !PT ;  /* 0x0000380002027812 */ /* 0x000fe200078ec0ff */
[----:B------:R-:W-:Y:S01]  /*1fb0*/  UMOV UR14, UR11 ;  /* 0x0000000b000e7c82 */ /* 0x000fe20008000000 */
[----:B------:R-:W-:Y:S01]  /*1fc0*/  LOP3.LUT R4, R4, 0x6, RZ, 0xc0, !PT ;  /* 0x0000000604047812 */ /* 0x000fe200078ec0ff */
[----:B------:R-:W-:Y:S01]  /*1fd0*/  ULEA UR13, UR7, UR15, 0x7 ;  /* 0x0000000f070d7291 */ /* 0x000fe2000f8e383f */
[----:B------:R-:W-:Y:S01]  /*1fe0*/  F2FP.SATFINITE.E4M3.F32.PACK_AB_MERGE_C R26, R27, R26, RZ ;  /* 0x0000001a1b1a723e */ /* 0x000fe200048070ff */
[----:B------:R-:W-:Y:S01]  /*1ff0*/  IMAD R2, R3, 0x20, R2 ;  /* 0x0000002003027824 */ /* 0x000fe200078e0202 */
[----:B------:R-:W-:Y:S01]  /*2000*/  F2FP.SATFINITE.E4M3.F32.PACK_AB_MERGE_C R28, R29, R28, RZ ;  /* 0x0000001c1d1c723e */ /* 0x000fe200048070ff */
[----:B------:R-:W-:Y:S01]  /*2010*/  IMAD R3, R3, 0x4, R4 ;  /* 0x0000000403037824 */ /* 0x000fe200078e0204 */
[----:B------:R-:W-:Y:S01]  /*2020*/  F2FP.SATFINITE.E4M3.F32.PACK_AB_MERGE_C R30, R31, R30, RZ ;  /* 0x0000001e1f1e723e */ /* 0x000fe200048070ff */
[----:B------:R-:W-:Y:S01]  /*2030*/  ULEA UR12, UR7, UR6, 0xe ;  /* 0x00000006070c7291 */ /* 0x000fe2000f8e703f */
[----:B------:R-:W-:Y:S01]  /*2040*/  F2FP.SATFINITE.E4M3.F32.PACK_AB_MERGE_C R88, R89, R88, RZ ;  /* 0x000000585958723e */ /* 0x000fe200048070ff */
[----:B------:R-:W-:Y:S01]  /*2050*/  IMAD.IADD R3, R2, 0x1, R3 ;  /* 0x0000000102037824 */ /* 0x000fe200078e0203 */
[----:B------:R-:W-:-:S02]  /*2060*/  F2FP.SATFINITE.E4M3.F32.PACK_AB_MERGE_C R90, R91, R90, RZ ;  /* 0x0000005a5b5a723e */ /* 0x000fc400048070ff */
[----:B------:R-:W-:Y:S02]  /*2070*/  F2FP.SATFINITE.E4M3.F32.PACK_AB_MERGE_C R92, R93, R92, RZ ;  /* 0x0000005c5d5c723e */ /* 0x000fe400048070ff */
[----:B------:R-:W-:Y:S01]  /*2080*/  F2FP.SATFINITE.E4M3.F32.PACK_AB_MERGE_C R94, R95, R94, RZ ;  /* 0x0000005e5f5e723e */ /* 0x000fe200048070ff */
[----:B------:R-:W1:Y:S02]  /*2090*/  @!P2 SYNCS.CCTL.IV [UR6+0x9000] ;  /* 0x00900000ff00a9b1 */ /* 0x000e640008000006 */
[----:B-1----:R-:W-:Y:S01]  /*20a0*/  BAR.SYNC.DEFER_BLOCKING 0x0 ;  /* 0x0000000000007b1d */ /* 0x002fe20000010000 */
[----:B------:R-:W-:Y:S02]  /*20b0*/  F2FP.SATFINITE.E4M3.F32.PACK_AB_MERGE_C R32, R33, R32, RZ ;  /* 0x000000202120723e */ /* 0x000fe400048070ff */
[----:B------:R-:W-:Y:S02]  /*20c0*/  F2FP.SATFINITE.E4M3.F32.PACK_AB_MERGE_C R34, R35, R34, RZ ;  /* 0x000000222322723e */ /* 0x000fe400048070ff */
[----:B------:R-:W-:-:S02]  /*20d0*/  F2FP.SATFINITE.E4M3.F32.PACK_AB_MERGE_C R36, R37, R36, RZ ;  /* 0x000000242524723e */ /* 0x000fc400048070ff */
[----:B------:R-:W-:Y:S02]  /*20e0*/  F2FP.SATFINITE.E4M3.F32.PACK_AB_MERGE_C R38, R39, R38, RZ ;  /* 0x000000262726723e */ /* 0x000fe400048070ff */
[----:B------:R-:W-:Y:S02]  /*20f0*/  F2FP.SATFINITE.E4M3.F32.PACK_AB_MERGE_C R96, R97, R96, RZ ;  /* 0x000000606160723e */ /* 0x000fe400048070ff */
[----:B------:R-:W-:Y:S02]  /*2100*/  F2FP.SATFINITE.E4M3.F32.PACK_AB_MERGE_C R98, R99, R98, RZ ;  /* 0x000000626362723e */ /* 0x000fe400048070ff */
[----:B------:R-:W-:Y:S02]  /*2110*/  F2FP.SATFINITE.E4M3.F32.PACK_AB_MERGE_C R100, R101, R100, RZ ;  /* 0x000000646564723e */ /* 0x000fe400048070ff */
[----:B------:R-:W-:Y:S02]  /*2120*/  F2FP.SATFINITE.E4M3.F32.PACK_AB_MERGE_C R102, R103, R102, RZ ;  /* 0x000000666766723e */ /* 0x000fe400048070ff */
[----:B------:R-:W-:-:S02]  /*2130*/  ISETP.LT.U32.AND P0, PT, R7, 0x40, P0 ;  /* 0x000000400700780c */ /* 0x000fc40000701070 */
[----:B------:R-:W-:Y:S02]  /*2140*/  LOP3.LUT R5, R3, 0x10, RZ, 0x3c, !PT ;  /* 0x0000001003057812 */ /* 0x000fe400078e3cff */
[----:B------:R-:W-:Y:S02]  /*2150*/  F2FP.SATFINITE.E4M3.F32.PACK_AB_MERGE_C R40, R41, R40, RZ ;  /* 0x000000282928723e */ /* 0x000fe400048070ff */
[----:B------:R-:W-:Y:S01]  /*2160*/  F2FP.SATFINITE.E4M3.F32.PACK_AB_MERGE_C R42, R43, R42, RZ ;  /* 0x0000002a2b2a723e */ /* 0x000fe200048070ff */
[----:B------:R-:W1:Y:S02]  /*2170*/  @!P2 SYNCS.CCTL.IV [UR6+0x9008] ;  /* 0x00900800ff00a9b1 */ /* 0x000e640008000006 */
[----:B-1----:R-:W-:Y:S01]  /*2180*/  BAR.SYNC.DEFER_BLOCKING 0x0 ;  /* 0x0000000000007b1d */ /* 0x002fe20000010000 */
[----:B------:R-:W-:Y:S02]  /*2190*/  F2FP.SATFINITE.E4M3.F32.PACK_AB_MERGE_C R44, R45, R44, RZ ;  /* 0x0000002c2d2c723e */ /* 0x000fe400048070ff */
[----:B------:R-:W-:-:S02]  /*21a0*/  F2FP.SATFINITE.E4M3.F32.PACK_AB_MERGE_C R46, R47, R46, RZ ;  /* 0x0000002e2f2e723e */ /* 0x000fc400048070ff */
[----:B------:R-:W-:Y:S01]  /*21b0*/  F2FP.SATFINITE.E4M3.F32.PACK_AB_MERGE_C R104, R105, R104, RZ ;  /* 0x000000686968723e */ /* 0x000fe200048070ff */
[----:B------:R-:W-:Y:S01]  /*21c0*/  VOTEU.ANY UP0, P0 ;  /* 0x00000000003f7886 */ /* 0x000fe20000000100 */
[----:B------:R-:W-:Y:S01]  /*21d0*/  F2FP.SATFINITE.E4M3.F32.PACK_AB_MERGE_C R106, R107, R106, RZ ;  /* 0x0000006a6b6a723e */ /* 0x000fe200048070ff */
[----:B------:R-:W-:Y:S01]  /*21e0*/  VOTEU.ANY UP1, P0 ;  /* 0x00000000003f7886 */ /* 0x000fe20000020100 */
[----:B------:R-:W-:Y:S02]  /*21f0*/  F2FP.SATFINITE.E4M3.F32.PACK_AB_MERGE_C R108, R109, R108, RZ ;  /* 0x0000006c6d6c723e */ /* 0x000fe400048070ff */
[----:B------:R-:W-:Y:S01]  /*2200*/  F2FP.SATFINITE.E4M3.F32.PACK_AB_MERGE_C R110, R111, R110, RZ ;  /* 0x0000006e6f6e723e */ /* 0x000fe200048070ff */
[----:B------:R-:W-:Y:S01]  /*2210*/  @UP0 UMOV UR8, UR27 ;  /* 0x0000001b00080c82 */ /* 0x000fe20008000000 */
[----:B------:R-:W-:Y:S01]  /*2220*/  LOP3.LUT R7, R3, 0x20, RZ, 0x3c, !PT ;  /* 0x0000002003077812 */ /* 0x000fe200078e3cff */
[----:B------:R-:W-:Y:S01]  /*2230*/  @UP0 UMOV UR9, UR28 ;  /* 0x0000001c00090c82 */ /* 0x000fe20008000000 */
[----:B------:R-:W-:-:S02]  /*2240*/  F2FP.SATFINITE.E4M3.F32.PACK_AB_MERGE_C R48, R49, R48, RZ ;  /* 0x000000303130723e */ /* 0x000fc400048070ff */
[----:B------:R-:W-:Y:S02]  /*2250*/  F2FP.SATFINITE.E4M3.F32.PACK_AB_MERGE_C R50, R51, R50, RZ ;  /* 0x000000323332723e */ /* 0x000fe400048070ff */
[----:B------:R-:W-:Y:S02]  /*2260*/  F2FP.SATFINITE.E4M3.F32.PACK_AB_MERGE_C R52, R53, R52, RZ ;  /* 0x000000343534723e */ /* 0x000fe400048070ff */
[----:B------:R-:W-:Y:S02]  /*2270*/  F2FP.SATFINITE.E4M3.F32.PACK_AB_MERGE_C R54, R55, R54, RZ ;  /* 0x000000363736723e */ /* 0x000fe400048070ff */
[----:B------:R-:W-:Y:S01]  /*2280*/  F2FP.SATFINITE.E4M3.F32.PACK_AB_MERGE_C R112, R113, R112, RZ ;  /* 0x000000707170723e */ /* 0x000fe200048070ff */
[----:B------:R-:W1:Y:S01]  /*2290*/  @!P2 SYNCS.CCTL.IV [UR6+0x9010] ;  /* 0x00901000ff00a9b1 */ /* 0x000e620008000006 */
[----:B------:R-:W-:Y:S01]  /*22a0*/  F2FP.SATFINITE.E4M3.F32.PACK_AB_MERGE_C R114, R115, R114, RZ ;  /* 0x000000727372723e */ /* 0x000fe200048070ff */
[----:B-1----:R-:W-:Y:S01]  /*22b0*/  STS.U16 [R3+UR6], R24 ;  /* 0x0000001803007988 */ /* 0x002fe20008000406 */
[----:B------:R-:W-:-:S02]  /*22c0*/  F2FP.SATFINITE.E4M3.F32.PACK_AB_MERGE_C R116, R117, R116, RZ ;  /* 0x000000747574723e */ /* 0x000fc400048070ff */
[----:B------:R-:W-:Y:S01]  /*22d0*/  F2FP.SATFINITE.E4M3.F32.PACK_AB_MERGE_C R118, R119, R118, RZ ;  /* 0x000000767776723e */ /* 0x000fe200048070ff */
[----:B------:R-:W-:Y:S01]  /*22e0*/  STS.U16 [R3+UR6+0x400], R26 ;  /* 0x0004001a03007988 */ /* 0x000fe20008000406 */
[----:B------:R-:W-:Y:S02]  /*22f0*/  LOP3.LUT R9, R3, 0x30, RZ, 0x3c, !PT ;  /* 0x0000003003097812 */ /* 0x000fe400078e3cff */
[----:B------:R-:W-:Y:S01]  /*2300*/  F2FP.SATFINITE.E4M3.F32.PACK_AB_MERGE_C R56, R57, R56, RZ ;  /* 0x000000383938723e */ /* 0x000fe200048070ff */
[----:B------:R-:W-:Y:S01]  /*2310*/  STS.U16 [R3+UR6+0x8], R28 ;  /* 0x0000081c03007988 */ /* 0x000fe20008000406 */
[----:B------:R-:W-:Y:S02]  /*2320*/  F2FP.SATFINITE.E4M3.F32.PACK_AB_MERGE_C R58, R59, R58, RZ ;  /* 0x0000003a3b3a723e */ /* 0x000fe400048070ff */
[----:B------:R-:W-:Y:S01]  /*2330*/  F2FP.SATFINITE.E4M3.F32.PACK_AB_MERGE_C R60, R61, R60, RZ ;  /* 0x0000003c3d3c723e */ /* 0x000fe200048070ff */
[----:B------:R-:W-:Y:S01]  /*2340*/  STS.U16 [R3+UR6+0x408], R30 ;  /* 0x0004081e03007988 */ /* 0x000fe20008000406 */
[----:B------:R-:W-:-:S02]  /*2350*/  F2FP.SATFINITE.E4M3.F32.PACK_AB_MERGE_C R62, R63, R62, RZ ;  /* 0x0000003e3f3e723e */ /* 0x000fc400048070ff */
[----:B------:R-:W-:Y:S01]  /*2360*/  F2FP.SATFINITE.E4M3.F32.PACK_AB_MERGE_C R120, R121, R120, RZ ;  /* 0x000000787978723e */ /* 0x000fe200048070ff */
[----:B------:R-:W-:Y:S01]  /*2370*/  STS.U16 [R3+UR6+0x4000], R88 ;  /* 0x0040005803007988 */ /* 0x000fe20008000406 */
[----:B------:R-:W-:Y:S02]  /*2380*/  F2FP.SATFINITE.E4M3.F32.PACK_AB_MERGE_C R122, R123, R122, RZ ;  /* 0x0000007a7b7a723e */ /* 0x000fe400048070ff */
        /* <DEDUP_REMOVED lines=10> */
[----:B------:R-:W-:Y:S01]  /*2430*/  STS.U16 [R5+UR6], R32 ;  /* 0x0000002005007988 */ /* 0x000fe20008000406 */
        /* <DEDUP_REMOVED lines=20> */
[----:B------:R1:W-:Y:S01]  /*2580*/  STS.U16 [R5+UR6+0x4408], R102 ;  /* 0x0044086605007988 */ /* 0x0003e20008000406 */
[----:B------:R-:W-:-:S02]  /*2590*/  F2FP.SATFINITE.E4M3.F32.PACK_AB_MERGE_C R86, R87, R86, RZ ;  /* 0x000000565756723e */ /* 0x000fc400048070ff */
[----:B------:R-:W-:Y:S01]  /*25a0*/  F2FP.SATFINITE.E4M3.F32.PACK_AB_MERGE_C R144, R145, R144, RZ ;  /* 0x000000909190723e */ /* 0x000fe200048070ff */
[----:B------:R-:W-:Y:S01]  /*25b0*/  STS.U16 [R7+UR6], R40 ;  /* 0x0000002807007988 */ /* 0x000fe20008000406 */
[----:B------:R-:W-:Y:S02]  /*25c0*/  F2FP.SATFINITE.E4M3.F32.PACK_AB_MERGE_C R146, R147, R146, RZ ;  /* 0x000000929392723e */ /* 0x000fe400048070ff */
[----:B------:R-:W-:Y:S01]  /*25d0*/  F2FP.SATFINITE.E4M3.F32.PACK_AB_MERGE_C R148, R149, R148, RZ ;  /* 0x000000949594723e */ /* 0x000fe200048070ff */
[----:B------:R-:W-:Y:S01]  /*25e0*/  STS.U16 [R7+UR6+0x400], R42 ;  /* 0x0004002a07007988 */ /* 0x000fe20008000406 */
[----:B------:R-:W-:Y:S02]  /*25f0*/  F2FP.SATFINITE.E4M3.F32.PACK_AB_MERGE_C R150, R151, R150, RZ ;  /* 0x000000969796723e */ /* 0x000fe400048070ff */
[C---:B-1----:R-:W-:Y:S01]  /*2600*/  LOP3.LUT R5, R3.reuse, 0x40, RZ, 0x3c, !PT ;  /* 0x0000004003057812 */ /* 0x042fe200078e3cff */
[----:B------:R-:W-:Y:S04]  /*2610*/  STS.U16 [R7+UR6+0x8], R44 ;  /* 0x0000082c07007988 */ /* 0x000fe80008000406 */
[----:B------:R-:W-:Y:S04]  /*2620*/  STS.U16 [R7+UR6+0x408], R46 ;  /* 0x0004082e07007988 */ /* 0x000fe80008000406 */
[----:B------:R-:W-:Y:S04]  /*2630*/  STS.U16 [R7+UR6+0x4000], R104 ;  /* 0x0040006807007988 */ /* 0x000fe80008000406 */
[----:B------:R-:W-:Y:S04]  /*2640*/  STS.U16 [R7+UR6+0x4400], R106 ;  /* 0x0044006a07007988 */ /* 0x000fe80008000406 */
[----:B------:R-:W-:Y:S04]  /*2650*/  STS.U16 [R7+UR6+0x4008], R108 ;  /* 0x0040086c07007988 */ /* 0x000fe80008000406 */
[----:B------:R1:W-:Y:S04]  /*2660*/  STS.U16 [R7+UR6+0x4408], R110 ;  /* 0x0044086e07007988 */ /* 0x0003e80008000406 */
[----:B------:R-:W-:Y:S04]  /*2670*/  STS.U16 [R9+UR6], R48 ;  /* 0x0000003009007988 */ /* 0x000fe80008000406 */
[----:B------:R-:W-:Y:S01]  /*2680*/  STS.U16 [R9+UR6+0x400], R50 ;  /* 0x0004003209007988 */ /* 0x000fe20008000406 */
[----:B-1----:R-:W-:-:S03]  /*2690*/  LOP3.LUT R7, R3, 0x50, RZ, 0x3c, !PT ;  /* 0x0000005003077812 */ /* 0x002fc600078e3cff */
        /* <DEDUP_REMOVED lines=8> */
[----:B-1----:R-:W-:-:S02]  /*2720*/  LOP3.LUT R9, R3, 0x60, RZ, 0x3c, !PT ;  /* 0x0000006003097812 */ /* 0x002fc400078e3cff */
[----:B------:R-:W-:Y:S01]  /*2730*/  LOP3.LUT R3, R3, 0x70, RZ, 0x3c, !PT ;  /* 0x0000007003037812 */ /* 0x000fe200078e3cff */
[----:B------:R-:W-:Y:S04]  /*2740*/  STS.U16 [R5+UR6+0x8], R60 ;  /* 0x0000083c05007988 */ /* 0x000fe80008000406 */
[----:B------:R-:W-:Y:S04]  /*2750*/  STS.U16 [R5+UR6+0x408], R62 ;  /* 0x0004083e05007988 */ /* 0x000fe80008000406 */
[----:B------:R-:W-:Y:S04]  /*2760*/  STS.U16 [R5+UR6+0x4000], R120 ;  /* 0x0040007805007988 */ /* 0x000fe80008000406 */
[----:B------:R-:W-:Y:S04]  /*2770*/  STS.U16 [R5+UR6+0x4400], R122 ;  /* 0x0044007a05007988 */ /* 0x000fe80008000406 */
[----:B------:R-:W-:Y:S04]  /*2780*/  STS.U16 [R5+UR6+0x4008], R124 ;  /* 0x0040087c05007988 */ /* 0x000fe80008000406 */
[----:B------:R-:W-:Y:S04]  /*2790*/  STS.U16 [R5+UR6+0x4408], R126 ;  /* 0x0044087e05007988 */ /* 0x000fe80008000406 */
[----:B------:R-:W-:Y:S04]  /*27a0*/  STS.U16 [R7+UR6], R64 ;  /* 0x0000004007007988 */ /* 0x000fe80008000406 */
[----:B------:R-:W-:Y:S04]  /*27b0*/  STS.U16 [R7+UR6+0x400], R66 ;  /* 0x0004004207007988 */ /* 0x000fe80008000406 */
        /* <DEDUP_REMOVED lines=21> */
[----:B------:R-:W-:Y:S01]  /*2910*/  STS.U16 [R3+UR6+0x4408], R150 ;  /* 0x0044089603007988 */ /* 0x000fe20008000406 */
[----:B------:R1:W-:Y:S06]  /*2920*/  MEMBAR.ALL.CTA ;  /* 0x0000000000007992 */ /* 0x0003ec0000008000 */
[----:B-1----:R-:W1:Y:S02]  /*2930*/  FENCE.VIEW.ASYNC.S ;  /* 0x00000000000073c6 */ /* 0x002e640000000000 */
[----:B-1----:R-:W-:Y:S06]  /*2940*/  BAR.SYNC.DEFER_BLOCKING 0x0 ;  /* 0x0000000000007b1d */ /* 0x002fec0000010000 */
[----:B------:R1:W-:Y:S01]  /*2950*/  @UP1 UTMASTG.2D [UR12], [UR8] ;  /* 0x0000000c080013b5 */ /* 0x0003e20008008000 */
[----:B------:R0:W-:Y:S01]  /*2960*/  UTMACMDFLUSH ;  /* 0x00000000000079b7 */ /* 0x0001e20000000000 */
[----:B------:R-:W-:-:S04]  /*2970*/  DEPBAR.LE SB0, 0x0 ;  /* 0x000080000000791a */ /* 0x000fc80000000000 */
[----:B------:R-:W-:Y:S06]  /*2980*/  BAR.SYNC.DEFER_BLOCKING 0x0 ;  /* 0x0000000000007b1d */ /* 0x000fec0000010000 */
[----:B-1----:R-:W-:Y:S05]  /*2990*/  EXIT ;  /* 0x000000000000794d */ /* 0x002fea0003800000 */
.L_x_49:
[----:B------:R-:W1:Y:S02]  /*29a0*/  SYNCS.PHASECHK.TRANS64.TRYWAIT P0, [UR31+0x9000], R2 ;  /* 0x00900002ff0075a7 */ /* 0x000e64000800015f */
[----:B-1----:R-:W-:Y:S05]  /*29b0*/  @!P0 BRA `(.L_x_49) ;  /* 0xfffffffc00f88947 */ /* 0x002fea000383ffff */
[----:B------:R-:W-:Y:S05]  /*29c0*/  BRA `(.L_x_51) ;  /* 0xfffffff400247947 */ /* 0x000fea000383ffff */
.L_x_52:
[----:B------:R-:W-:-:S00]  /*29d0*/  BRA `(.L_x_52) ;  /* 0xfffffffc00fc7947 */ /* 0x000fc0000383ffff */
[----:B------:R-:W-:-:S00]  /*29e0*/  NOP ;  /* 0x0000000000007918 */ /* 0x000fc00000000000 */
        /* <DEDUP_REMOVED lines=9> */
.L_x_53:


//--------------------- .nv.shared.gluon_wgmma    --------------------------
	.section	.nv.shared.gluon_wgmma,"aw",@nobits
	.sectionflags	@""
	.align	16
	.zero		1024


//--------------------- .nv.shared.reserved.0     --------------------------
	.section	.nv.shared.reserved.0,"aw",@nobits
	.weak		__nv_reservedSMEM_offset_0_alias
	.size		__nv_reservedSMEM_offset_0_alias, 0, 0
	.other		__nv_reservedSMEM_offset_0_alias,@"STO_CUDA_RESERVED_SHARED STV_DEFAULT"
__nv_reservedSMEM_offset_0_alias:
	.zero		0


//--------------------- .nv.constant0.gluon_wgmma --------------------------
	.section	.nv.constant0.gluon_wgmma,"a",@progbits
	.sectionflags	@""
	.align	4
.nv.constant0.gluon_wgmma:
	.zero		608


//--------------------- SYMBOLS --------------------------

	.type		.nv.reservedSmem.offset0,@object
	.size		.nv.reservedSmem.offset0,0x4
